	.target	sm_100a

	.elftype	@"ET_EXEC"


//--------------------- .note.nv.tkinfo           --------------------------
	.section	.note.nv.tkinfo,"",@"SHT_NOTE"
	.sectionflags	@"SHF_NOTE_NV_TKINFO"
	.tkinfo
        /*0018*/ 	.word	0x00000002
        /*0030*/ 	.string	""
        /*0030*/ 	.string	"ptxas"
        /*0030*/ 	.string	"Cuda compilation tools, release 13.0, V13.0.88"
        /*0030*/ 	.string	"Build cuda_13.0.r13.0/compiler.36424714_0"
        /*0030*/ 	.string	"-arch sm_100a -m 64 "



//--------------------- .note.nv.cuinfo           --------------------------
	.section	.note.nv.cuinfo,"",@"SHT_NOTE"
	.sectionflags	@"SHF_NOTE_NV_CUINFO"
        /*0018*/ 	.short	0x0002
        /*001a*/ 	.short	0x0064
        /*001c*/ 	.short	0x0082
	.zero		2


//--------------------- .nv.info                  --------------------------
	.section	.nv.info,"",@"SHT_CUDA_INFO"
	.align	4


	//----- nvinfo : EIATTR_REGCOUNT
	.align		4
        /*0000*/ 	.byte	0x04, 0x2f
        /*0002*/ 	.short	(.L_20 - .L_19)
	.align		4
.L_19:
        /*0004*/ 	.word	index@(_ZN7cutlass13device_kernelINS_4gemm6kernel13GemmUniversalIN4cute5tupleIJiiiiEEENS1_10collective13CollectiveMmaINS1_35MainloopSm100TmaUmmaWarpSpecializedILi41ELi2ELi4ENS5_IJNS4_1CILi2EEENSA_ILi1EEESC_EEEEENS5_IJNSA_ILi128EEENSA_ILi192EEENSA_ILi32EEEEEENS_12float_e4m3_tENS5_IJlSC_lEEESJ_SK_NS4_8TiledMMAINS4_8MMA_AtomIJNS4_10MMA_TraitsINS4_25SM100_MMA_F8F6F4_2x1SM_SSEJSJ_SJ_fSF_SG_NS4_17integral_constantINS4_4UMMA5MajorELSR_0EEESS_NSP_INSQ_7ScaleInELST_0EEESU_EEEEEENS4_6LayoutINS5_IJSC_SC_SC_EEENS5_IJNSA_ILi0EEESZ_SZ_EEEEENS5_IJNS4_10UnderscoreES12_S12_EEEEENS4_18SM100_TMA_2SM_LOADENS4_14ComposedLayoutINS4_7SwizzleILi1ELi4ELi3EEENS4_18smem_ptr_flag_bitsILi8EEENSX_INS5_IJNSA_ILi8EEESH_EEENS5_IJSH_SC_EEEEEEEvNS4_8identityES15_S1F_vS1G_EENS_8epilogue10collective18CollectiveEpilogueINS1I_23Sm100TmaWarpSpecializedILi3ELi2ELi32ELb0ELb0EEEJNS5_IJNSA_ILi64EEESG_SH_EEENS5_IJNSX_IS1N_SC_EENSX_INS5_IJSH_SB_EEENS5_IJSC_NSA_ILi96EEEEEEEEEEESJ_SK_SJ_SK_NS1I_6fusion15FusionCallbacksIS1M_NS1V_17LinearCombinationISJ_fSJ_fLNS_15FloatRoundStyleE2EEES1O_S1U_JEEENS4_5SM1004TMEM4LOAD26SM100_TMEM_LOAD_32dp32b32xENS4_13SM90_TMA_LOADES1F_NS4_39AutoVectorizingCopyWithAssumedAlignmentILi128EEENS4_14SM90_TMA_STOREES1F_S27_S27_EEEvvEEEEvNT_6ParamsE)
        /*0008*/ 	.word	0x00000078


	//----- nvinfo : EIATTR_FRAME_SIZE
	.align		4
.L_20:
        /*000c*/ 	.byte	0x04, 0x11
        /*000e*/ 	.short	(.L_22 - .L_21)
	.align		4
.L_21:
        /*0010*/ 	.word	index@($__internal_2_$__cuda_sm10x_tcgen05_guardrail_trap_unallocated_columns_being_dealloced)
        /*0014*/ 	.word	0x00000000


	//----- nvinfo : EIATTR_FRAME_SIZE
	.align		4
.L_22:
        /*0018*/ 	.byte	0x04, 0x11
        /*001a*/ 	.short	(.L_24 - .L_23)
	.align		4
.L_23:
        /*001c*/ 	.word	index@($__internal_1_$__cuda_sm10x_tcgen05_guardrail_trap_phase_invalid_during_alloc)
        /*0020*/ 	.word	0x00000000


	//----- nvinfo : EIATTR_FRAME_SIZE
	.align		4
.L_24:
        /*0024*/ 	.byte	0x04, 0x11
        /*0026*/ 	.short	(.L_26 - .L_25)
	.align		4
.L_25:
        /*0028*/ 	.word	index@($__internal_0_$__cuda_sm10x_tcgen05_guardrail_trap_col_being_dealloced_not_returned_by_alloc)
        /*002c*/ 	.word	0x00000000


	//----- nvinfo : EIATTR_FRAME_SIZE
	.align		4
.L_26:
        /*0030*/ 	.byte	0x04, 0x11
        /*0032*/ 	.short	(.L_28 - .L_27)
	.align		4
.L_27:
        /*0034*/ 	.word	index@(_ZN7cutlass13device_kernelINS_4gemm6kernel13GemmUniversalIN4cute5tupleIJiiiiEEENS1_10collective13CollectiveMmaINS1_35MainloopSm100TmaUmmaWarpSpecializedILi41ELi2ELi4ENS5_IJNS4_1CILi2EEENSA_ILi1EEESC_EEEEENS5_IJNSA_ILi128EEENSA_ILi192EEENSA_ILi32EEEEEENS_12float_e4m3_tENS5_IJlSC_lEEESJ_SK_NS4_8TiledMMAINS4_8MMA_AtomIJNS4_10MMA_TraitsINS4_25SM100_MMA_F8F6F4_2x1SM_SSEJSJ_SJ_fSF_SG_NS4_17integral_constantINS4_4UMMA5MajorELSR_0EEESS_NSP_INSQ_7ScaleInELST_0EEESU_EEEEEENS4_6LayoutINS5_IJSC_SC_SC_EEENS5_IJNSA_ILi0EEESZ_SZ_EEEEENS5_IJNS4_10UnderscoreES12_S12_EEEEENS4_18SM100_TMA_2SM_LOADENS4_14ComposedLayoutINS4_7SwizzleILi1ELi4ELi3EEENS4_18smem_ptr_flag_bitsILi8EEENSX_INS5_IJNSA_ILi8EEESH_EEENS5_IJSH_SC_EEEEEEEvNS4_8identityES15_S1F_vS1G_EENS_8epilogue10collective18CollectiveEpilogueINS1I_23Sm100TmaWarpSpecializedILi3ELi2ELi32ELb0ELb0EEEJNS5_IJNSA_ILi64EEESG_SH_EEENS5_IJNSX_IS1N_SC_EENSX_INS5_IJSH_SB_EEENS5_IJSC_NSA_ILi96EEEEEEEEEEESJ_SK_SJ_SK_NS1I_6fusion15FusionCallbacksIS1M_NS1V_17LinearCombinationISJ_fSJ_fLNS_15FloatRoundStyleE2EEES1O_S1U_JEEENS4_5SM1004TMEM4LOAD26SM100_TMEM_LOAD_32dp32b32xENS4_13SM90_TMA_LOADES1F_NS4_39AutoVectorizingCopyWithAssumedAlignmentILi128EEENS4_14SM90_TMA_STOREES1F_S27_S27_EEEvvEEEEvNT_6ParamsE)
        /*0038*/ 	.word	0x00000000


	//----- nvinfo : EIATTR_MIN_STACK_SIZE
	.align		4
.L_28:
        /*003c*/ 	.byte	0x04, 0x12
        /*003e*/ 	.short	(.L_30 - .L_29)
	.align		4
.L_29:
        /*0040*/ 	.word	index@(_ZN7cutlass13device_kernelINS_4gemm6kernel13GemmUniversalIN4cute5tupleIJiiiiEEENS1_10collective13CollectiveMmaINS1_35MainloopSm100TmaUmmaWarpSpecializedILi41ELi2ELi4ENS5_IJNS4_1CILi2EEENSA_ILi1EEESC_EEEEENS5_IJNSA_ILi128EEENSA_ILi192EEENSA_ILi32EEEEEENS_12float_e4m3_tENS5_IJlSC_lEEESJ_SK_NS4_8TiledMMAINS4_8MMA_AtomIJNS4_10MMA_TraitsINS4_25SM100_MMA_F8F6F4_2x1SM_SSEJSJ_SJ_fSF_SG_NS4_17integral_constantINS4_4UMMA5MajorELSR_0EEESS_NSP_INSQ_7ScaleInELST_0EEESU_EEEEEENS4_6LayoutINS5_IJSC_SC_SC_EEENS5_IJNSA_ILi0EEESZ_SZ_EEEEENS5_IJNS4_10UnderscoreES12_S12_EEEEENS4_18SM100_TMA_2SM_LOADENS4_14ComposedLayoutINS4_7SwizzleILi1ELi4ELi3EEENS4_18smem_ptr_flag_bitsILi8EEENSX_INS5_IJNSA_ILi8EEESH_EEENS5_IJSH_SC_EEEEEEEvNS4_8identityES15_S1F_vS1G_EENS_8epilogue10collective18CollectiveEpilogueINS1I_23Sm100TmaWarpSpecializedILi3ELi2ELi32ELb0ELb0EEEJNS5_IJNSA_ILi64EEESG_SH_EEENS5_IJNSX_IS1N_SC_EENSX_INS5_IJSH_SB_EEENS5_IJSC_NSA_ILi96EEEEEEEEEEESJ_SK_SJ_SK_NS1I_6fusion15FusionCallbacksIS1M_NS1V_17LinearCombinationISJ_fSJ_fLNS_15FloatRoundStyleE2EEES1O_S1U_JEEENS4_5SM1004TMEM4LOAD26SM100_TMEM_LOAD_32dp32b32xENS4_13SM90_TMA_LOADES1F_NS4_39AutoVectorizingCopyWithAssumedAlignmentILi128EEENS4_14SM90_TMA_STOREES1F_S27_S27_EEEvvEEEEvNT_6ParamsE)
        /*0044*/ 	.word	0x00000000
.L_30:


//--------------------- .nv.compat                --------------------------
	.section	.nv.compat,"",@"SHT_CUDA_COMPAT_INFO"
	.align	4
        /*0000*/ 	.byte	0x02, 0x09, 0x01, 0x00, 0x02, 0x02, 0x02, 0x00, 0x02, 0x05, 0x05, 0x00, 0x03, 0x07, 0x01, 0x01
        /*0010*/ 	.byte	0x02, 0x03, 0x01, 0x00, 0x02, 0x06, 0x01, 0x00, 0x04, 0x0b, 0x08, 0x00, 0x09, 0x00, 0x00, 0x00
        /*0020*/ 	.byte	0x00, 0x00, 0x00, 0x00


//--------------------- .nv.info._ZN7cutlass13device_kernelINS_4gemm6kernel13GemmUniversalIN4cute5tupleIJiiiiEEENS1_10collective13CollectiveMmaINS1_35MainloopSm100TmaUmmaWarpSpecializedILi41ELi2ELi4ENS5_IJNS4_1CILi2EEENSA_ILi1EEESC_EEEEENS5_IJNSA_ILi128EEENSA_ILi192EEENSA_ILi32EEEEEENS_12float_e4m3_tENS5_IJlSC_lEEESJ_SK_NS4_8TiledMMAINS4_8MMA_AtomIJNS4_10MMA_TraitsINS4_25SM100_MMA_F8F6F4_2x1SM_SSEJSJ_SJ_fSF_SG_NS4_17integral_constantINS4_4UMMA5MajorELSR_0EEESS_NSP_INSQ_7ScaleInELST_0EEESU_EEEEEENS4_6LayoutINS5_IJSC_SC_SC_EEENS5_IJNSA_ILi0EEESZ_SZ_EEEEENS5_IJNS4_10UnderscoreES12_S12_EEEEENS4_18SM100_TMA_2SM_LOADENS4_14ComposedLayoutINS4_7SwizzleILi1ELi4ELi3EEENS4_18smem_ptr_flag_bitsILi8EEENSX_INS5_IJNSA_ILi8EEESH_EEENS5_IJSH_SC_EEEEEEEvNS4_8identityES15_S1F_vS1G_EENS_8epilogue10collective18CollectiveEpilogueINS1I_23Sm100TmaWarpSpecializedILi3ELi2ELi32ELb0ELb0EEEJNS5_IJNSA_ILi64EEESG_SH_EEENS5_IJNSX_IS1N_SC_EENSX_INS5_IJSH_SB_EEENS5_IJSC_NSA_ILi96EEEEEEEEEEESJ_SK_SJ_SK_NS1I_6fusion15FusionCallbacksIS1M_NS1V_17LinearCombinationISJ_fSJ_fLNS_15FloatRoundStyleE2EEES1O_S1U_JEEENS4_5SM1004TMEM4LOAD26SM100_TMEM_LOAD_32dp32b32xENS4_13SM90_TMA_LOADES1F_NS4_39AutoVectorizingCopyWithAssumedAlignmentILi128EEENS4_14SM90_TMA_STOREES1F_S27_S27_EEEvvEEEEvNT_6ParamsE --------------------------
	.section	.nv.info._ZN7cutlass13device_kernelINS_4gemm6kernel13GemmUniversalIN4cute5tupleIJiiiiEEENS1_10collective13CollectiveMmaINS1_35MainloopSm100TmaUmmaWarpSpecializedILi41ELi2ELi4ENS5_IJNS4_1CILi2EEENSA_ILi1EEESC_EEEEENS5_IJNSA_ILi128EEENSA_ILi192EEENSA_ILi32EEEEEENS_12float_e4m3_tENS5_IJlSC_lEEESJ_SK_NS4_8TiledMMAINS4_8MMA_AtomIJNS4_10MMA_TraitsINS4_25SM100_MMA_F8F6F4_2x1SM_SSEJSJ_SJ_fSF_SG_NS4_17integral_constantINS4_4UMMA5MajorELSR_0EEESS_NSP_INSQ_7ScaleInELST_0EEESU_EEEEEENS4_6LayoutINS5_IJSC_SC_SC_EEENS5_IJNSA_ILi0EEESZ_SZ_EEEEENS5_IJNS4_10UnderscoreES12_S12_EEEEENS4_18SM100_TMA_2SM_LOADENS4_14ComposedLayoutINS4_7SwizzleILi1ELi4ELi3EEENS4_18smem_ptr_flag_bitsILi8EEENSX_INS5_IJNSA_ILi8EEESH_EEENS5_IJSH_SC_EEEEEEEvNS4_8identityES15_S1F_vS1G_EENS_8epilogue10collective18CollectiveEpilogueINS1I_23Sm100TmaWarpSpecializedILi3ELi2ELi32ELb0ELb0EEEJNS5_IJNSA_ILi64EEESG_SH_EEENS5_IJNSX_IS1N_SC_EENSX_INS5_IJSH_SB_EEENS5_IJSC_NSA_ILi96EEEEEEEEEEESJ_SK_SJ_SK_NS1I_6fusion15FusionCallbacksIS1M_NS1V_17LinearCombinationISJ_fSJ_fLNS_15FloatRoundStyleE2EEES1O_S1U_JEEENS4_5SM1004TMEM4LOAD26SM100_TMEM_LOAD_32dp32b32xENS4_13SM90_TMA_LOADES1F_NS4_39AutoVectorizingCopyWithAssumedAlignmentILi128EEENS4_14SM90_TMA_STOREES1F_S27_S27_EEEvvEEEEvNT_6ParamsE,"",@"SHT_CUDA_INFO"
	.sectionflags	@""
	.align	4


	//----- nvinfo : EIATTR_CUDA_API_VERSION
	.align		4
        /*0000*/ 	.byte	0x04, 0x37
        /*0002*/ 	.short	(.L_32 - .L_31)
.L_31:
        /*0004*/ 	.word	0x00000082


	//----- nvinfo : EIATTR_KPARAM_INFO
	.align		4
.L_32:
        /*0008*/ 	.byte	0x04, 0x17
        /*000a*/ 	.short	(.L_34 - .L_33)
.L_33:
        /*000c*/ 	.word	0x00000000
        /*0010*/ 	.short	0x0000
        /*0012*/ 	.short	0x0000
        /*0014*/ 	.byte	0x00, 0xf0, 0x01, 0x20


	//----- nvinfo : EIATTR_AT_ENTRY_FRAGMENTS
	.align		4
.L_34:
        /*0018*/ 	.byte	0x04, 0x4f
        /*001a*/ 	.short	(.L_36 - .L_35)


	//   ....[0]....
.L_35:
        /*001c*/ 	.word	0x00000007


	//----- nvinfo : EIATTR_RESERVED_SMEM_USED
	.align		4
.L_36:
        /*0020*/ 	.byte	0x01, 0x41
	.zero		2


	//----- nvinfo : EIATTR_SPARSE_MMA_MASK
	.align		4
        /*0024*/ 	.byte	0x03, 0x50
        /*0026*/ 	.short	0x0000


	//----- nvinfo : EIATTR_TCGEN05_2CTA_USED
	.align		4
        /*0028*/ 	.byte	0x01, 0x52
	.zero		2


	//----- nvinfo : EIATTR_MAXREG_COUNT
	.align		4
        /*002c*/ 	.byte	0x03, 0x1b
        /*002e*/ 	.short	0x00ff


	//----- nvinfo : EIATTR_NUM_BARRIERS
	.align		4
        /*0030*/ 	.byte	0x02, 0x4c
        /*0032*/ 	.byte	0x07
	.zero		1


	//----- nvinfo : EIATTR_EXTERNS
	.align		4
        /*0034*/ 	.byte	0x04, 0x0f
        /*0036*/ 	.short	(.L_38 - .L_37)


	//   ....[0]....
	.align		4
.L_37:
        /*0038*/ 	.word	index@(__assertfail)


	//----- nvinfo : EIATTR_MERCURY_ISA_VERSION
	.align		4
.L_38:
        /*003c*/ 	.byte	0x03, 0x5f
        /*003e*/ 	.short	0x0101


	//----- nvinfo : EIATTR_INT_WARP_WIDE_INSTR_OFFSETS
	.align		4
        /*0040*/ 	.byte	0x04, 0x31
        /*0042*/ 	.short	(.L_40 - .L_39)


	//   ....[0]....
.L_39:
        /*0044*/ 	.word	0x000011c0


	//   ....[1]....
        /*0048*/ 	.word	0x00001260


	//   ....[2]....
        /*004c*/ 	.word	0x000025b0


	//   ....[3]....
        /*0050*/ 	.word	0x00005800


	//   ....[4]....
        /*0054*/ 	.word	0x00005830


	//   ....[5]....
        /*0058*/ 	.word	0x00005880


	//   ....[6]....
        /*005c*/ 	.word	0x00006190


	//   ....[7]....
        /*0060*/ 	.word	0x000061b0


	//   ....[8]....
        /*0064*/ 	.word	0x00006290


	//   ....[9]....
        /*0068*/ 	.word	0x00006350


	//   ....[10]....
        /*006c*/ 	.word	0x00006370


	//   ....[11]....
        /*0070*/ 	.word	0x00006470


	//   ....[12]....
        /*0074*/ 	.word	0x00006620


	//   ....[13]....
        /*0078*/ 	.word	0x00006630


	//   ....[14]....
        /*007c*/ 	.word	0x000067c0


	//----- nvinfo : EIATTR_COOP_GROUP_MASK_REGIDS
	.align		4
.L_40:
        /*0080*/ 	.byte	0x04, 0x29
        /*0082*/ 	.short	(.L_42 - .L_41)


	//   ....[0]....
.L_41:
        /*0084*/ 	.word	0xffffffff


	//   ....[1]....
        /*0088*/ 	.word	0xffffffff


	//   ....[2]....
        /*008c*/ 	.word	0xffffffff


	//   ....[3]....
        /*0090*/ 	.word	0xffffffff


	//   ....[4]....
        /*0094*/ 	.word	0xffffffff


	//   ....[5]....
        /*0098*/ 	.word	0xffffffff


	//   ....[6]....
        /*009c*/ 	.word	0xffffffff


	//   ....[7]....
        /*00a0*/ 	.word	0xffffffff


	//   ....[8]....
        /*00a4*/ 	.word	0xffffffff


	//   ....[9]....
        /*00a8*/ 	.word	0xffffffff


	//   ....[10]....
        /*00ac*/ 	.word	0xffffffff


	//   ....[11]....
        /*00b0*/ 	.word	0xffffffff


	//   ....[12]....
        /*00b4*/ 	.word	0xffffffff


	//   ....[13]....
        /*00b8*/ 	.word	0xffffffff


	//----- nvinfo : EIATTR_COOP_GROUP_INSTR_OFFSETS
	.align		4
.L_42:
        /*00bc*/ 	.byte	0x04, 0x28
        /*00be*/ 	.short	(.L_44 - .L_43)


	//   ....[0]....
.L_43:
        /*00c0*/ 	.word	0x000000c0


	//   ....[1]....
        /*00c4*/ 	.word	0x00000500


	//   ....[2]....
        /*00c8*/ 	.word	0x00000b50


	//   ....[3]....
        /*00cc*/ 	.word	0x00000cc0


	//   ....[4]....
        /*00d0*/ 	.word	0x00000db0


	//   ....[5]....
        /*00d4*/ 	.word	0x00000f10


	//   ....[6]....
        /*00d8*/ 	.word	0x000010a0


	//   ....[7]....
        /*00dc*/ 	.word	0x000012e0


	//   ....[8]....
        /*00e0*/ 	.word	0x00002490


	//   ....[9]....
        /*00e4*/ 	.word	0x00004740


	//   ....[10]....
        /*00e8*/ 	.word	0x00004c10


	//   ....[11]....
        /*00ec*/ 	.word	0x00004c40


	//   ....[12]....
        /*00f0*/ 	.word	0x00005720


	//   ....[13]....
        /*00f4*/ 	.word	0x00005920


	//----- nvinfo : EIATTR_VRC_CTA_INIT_COUNT
	.align		4
.L_44:
        /*00f8*/ 	.byte	0x02, 0x4a
        /*00fa*/ 	.byte	0x80
	.zero		1


	//----- nvinfo : EIATTR_SYSCALL_OFFSETS
	.align		4
        /*00fc*/ 	.byte	0x04, 0x46
        /*00fe*/ 	.short	(.L_46 - .L_45)


	//   ....[0]....
.L_45:
        /*0100*/ 	.word	0x00007230


	//   ....[1]....
        /*0104*/ 	.word	0x00007350


	//   ....[2]....
        /*0108*/ 	.word	0x00007b40


	//   ....[3]....
        /*010c*/ 	.word	0x00008990


	//   ....[4]....
        /*0110*/ 	.word	0x000097d0


	//----- nvinfo : EIATTR_MBARRIER_INSTR_OFFSETS
	.align		4
.L_46:
        /*0114*/ 	.byte	0x04, 0x39
        /*0116*/ 	.short	(.L_48 - .L_47)


	//   ....[0]....
.L_47:
        /*0118*/ 	.word	0x00000610
        /*011c*/ 	.word	0x000000ff
        /*0120*/ 	.word	0x00000000
        /*0124*/ 	.short	0x0100
        /*0126*/ 	.byte	0x05
	.zero		1


	//   ....[1]....
        /*0128*/ 	.word	0x00000620
        /*012c*/ 	.word	0x000000ff
        /*0130*/ 	.word	0x00000148
        /*0134*/ 	.short	0x0100
        /*0136*/ 	.byte	0x05
	.zero		1


	//   ....[2]....
        /*0138*/ 	.word	0x00000630
        /*013c*/ 	.word	0x000000ff
        /*0140*/ 	.word	0x00000008
        /*0144*/ 	.short	0x0100
        /*0146*/ 	.byte	0x05
	.zero		1


	//   ....[3]....
        /*0148*/ 	.word	0x00000640
        /*014c*/ 	.word	0x000000ff
        /*0150*/ 	.word	0x00000150
        /*0154*/ 	.short	0x0100
        /*0156*/ 	.byte	0x05
	.zero		1


	//   ....[4]....
        /*0158*/ 	.word	0x00000650
        /*015c*/ 	.word	0x000000ff
        /*0160*/ 	.word	0x00000010
        /*0164*/ 	.short	0x0100
        /*0166*/ 	.byte	0x05
	.zero		1


	//   ....[5]....
        /*0168*/ 	.word	0x00000660
        /*016c*/ 	.word	0x000000ff
        /*0170*/ 	.word	0x00000158
        /*0174*/ 	.short	0x0100
        /*0176*/ 	.byte	0x05
	.zero		1


	//   ....[6]....
        /*0178*/ 	.word	0x00000670
        /*017c*/ 	.word	0x000000ff
        /*0180*/ 	.word	0x00000018
        /*0184*/ 	.short	0x0100
        /*0186*/ 	.byte	0x05
	.zero		1


	//   ....[7]....
        /*0188*/ 	.word	0x00000680
        /*018c*/ 	.word	0x000000ff
        /*0190*/ 	.word	0x00000160
        /*0194*/ 	.short	0x0100
        /*0196*/ 	.byte	0x05
	.zero		1


	//   ....[8]....
        /*0198*/ 	.word	0x00000690
        /*019c*/ 	.word	0x000000ff
        /*01a0*/ 	.word	0x00000020
        /*01a4*/ 	.short	0x0100
        /*01a6*/ 	.byte	0x05
	.zero		1


	//   ....[9]....
        /*01a8*/ 	.word	0x000006a0
        /*01ac*/ 	.word	0x000000ff
        /*01b0*/ 	.word	0x00000168
        /*01b4*/ 	.short	0x0100
        /*01b6*/ 	.byte	0x05
	.zero		1


	//   ....[10]....
        /*01b8*/ 	.word	0x000006b0
        /*01bc*/ 	.word	0x000000ff
        /*01c0*/ 	.word	0x00000028
        /*01c4*/ 	.short	0x0100
        /*01c6*/ 	.byte	0x05
	.zero		1


	//   ....[11]....
        /*01c8*/ 	.word	0x000006c0
        /*01cc*/ 	.word	0x000000ff
        /*01d0*/ 	.word	0x00000170
        /*01d4*/ 	.short	0x0100
        /*01d6*/ 	.byte	0x05
	.zero		1


	//   ....[12]....
        /*01d8*/ 	.word	0x000006d0
        /*01dc*/ 	.word	0x000000ff
        /*01e0*/ 	.word	0x00000030
        /*01e4*/ 	.short	0x0100
        /*01e6*/ 	.byte	0x05
	.zero		1


	//   ....[13]....
        /*01e8*/ 	.word	0x000006e0
        /*01ec*/ 	.word	0x000000ff
        /*01f0*/ 	.word	0x00000178
        /*01f4*/ 	.short	0x0100
        /*01f6*/ 	.byte	0x05
	.zero		1


	//   ....[14]....
        /*01f8*/ 	.word	0x000006f0
        /*01fc*/ 	.word	0x000000ff
        /*0200*/ 	.word	0x00000038
        /*0204*/ 	.short	0x0100
        /*0206*/ 	.byte	0x05
	.zero		1


	//   ....[15]....
        /*0208*/ 	.word	0x00000700
        /*020c*/ 	.word	0x000000ff
        /*0210*/ 	.word	0x00000180
        /*0214*/ 	.short	0x0100
        /*0216*/ 	.byte	0x05
	.zero		1


	//   ....[16]....
        /*0218*/ 	.word	0x00000710
        /*021c*/ 	.word	0x000000ff
        /*0220*/ 	.word	0x00000040
        /*0224*/ 	.short	0x0100
        /*0226*/ 	.byte	0x05
	.zero		1


	//   ....[17]....
        /*0228*/ 	.word	0x00000720
        /*022c*/ 	.word	0x000000ff
        /*0230*/ 	.word	0x00000188
        /*0234*/ 	.short	0x0100
        /*0236*/ 	.byte	0x05
	.zero		1


	//   ....[18]....
        /*0238*/ 	.word	0x00000730
        /*023c*/ 	.word	0x000000ff
        /*0240*/ 	.word	0x00000048
        /*0244*/ 	.short	0x0100
        /*0246*/ 	.byte	0x05
	.zero		1


	//   ....[19]....
        /*0248*/ 	.word	0x00000740
        /*024c*/ 	.word	0x000000ff
        /*0250*/ 	.word	0x00000190
        /*0254*/ 	.short	0x0100
        /*0256*/ 	.byte	0x05
	.zero		1


	//   ....[20]....
        /*0258*/ 	.word	0x00000750
        /*025c*/ 	.word	0x000000ff
        /*0260*/ 	.word	0x00000050
        /*0264*/ 	.short	0x0100
        /*0266*/ 	.byte	0x05
	.zero		1


	//   ....[21]....
        /*0268*/ 	.word	0x00000760
        /*026c*/ 	.word	0x000000ff
        /*0270*/ 	.word	0x00000198
        /*0274*/ 	.short	0x0100
        /*0276*/ 	.byte	0x05
	.zero		1


	//   ....[22]....
        /*0278*/ 	.word	0x00000770
        /*027c*/ 	.word	0x000000ff
        /*0280*/ 	.word	0x00000058
        /*0284*/ 	.short	0x0100
        /*0286*/ 	.byte	0x05
	.zero		1


	//   ....[23]....
        /*0288*/ 	.word	0x00000780
        /*028c*/ 	.word	0x000000ff
        /*0290*/ 	.word	0x000001a0
        /*0294*/ 	.short	0x0100
        /*0296*/ 	.byte	0x05
	.zero		1


	//   ....[24]....
        /*0298*/ 	.word	0x00000790
        /*029c*/ 	.word	0x000000ff
        /*02a0*/ 	.word	0x00000060
        /*02a4*/ 	.short	0x0100
        /*02a6*/ 	.byte	0x05
	.zero		1


	//   ....[25]....
        /*02a8*/ 	.word	0x000007a0
        /*02ac*/ 	.word	0x000000ff
        /*02b0*/ 	.word	0x000001a8
        /*02b4*/ 	.short	0x0100
        /*02b6*/ 	.byte	0x05
	.zero		1


	//   ....[26]....
        /*02b8*/ 	.word	0x000007b0
        /*02bc*/ 	.word	0x000000ff
        /*02c0*/ 	.word	0x00000068
        /*02c4*/ 	.short	0x0100
        /*02c6*/ 	.byte	0x05
	.zero		1


	//   ....[27]....
        /*02c8*/ 	.word	0x000007c0
        /*02cc*/ 	.word	0x000000ff
        /*02d0*/ 	.word	0x000001b0
        /*02d4*/ 	.short	0x0100
        /*02d6*/ 	.byte	0x05
	.zero		1


	//   ....[28]....
        /*02d8*/ 	.word	0x000007d0
        /*02dc*/ 	.word	0x000000ff
        /*02e0*/ 	.word	0x00000070
        /*02e4*/ 	.short	0x0100
        /*02e6*/ 	.byte	0x05
	.zero		1


	//   ....[29]....
        /*02e8*/ 	.word	0x000007e0
        /*02ec*/ 	.word	0x000000ff
        /*02f0*/ 	.word	0x000001b8
        /*02f4*/ 	.short	0x0100
        /*02f6*/ 	.byte	0x05
	.zero		1


	//   ....[30]....
        /*02f8*/ 	.word	0x000007f0
        /*02fc*/ 	.word	0x000000ff
        /*0300*/ 	.word	0x00000078
        /*0304*/ 	.short	0x0100
        /*0306*/ 	.byte	0x05
	.zero		1


	//   ....[31]....
        /*0308*/ 	.word	0x00000800
        /*030c*/ 	.word	0x000000ff
        /*0310*/ 	.word	0x000001c0
        /*0314*/ 	.short	0x0100
        /*0316*/ 	.byte	0x05
	.zero		1


	//   ....[32]....
        /*0318*/ 	.word	0x00000810
        /*031c*/ 	.word	0x000000ff
        /*0320*/ 	.word	0x00000080
        /*0324*/ 	.short	0x0100
        /*0326*/ 	.byte	0x05
	.zero		1


	//   ....[33]....
        /*0328*/ 	.word	0x00000820
        /*032c*/ 	.word	0x000000ff
        /*0330*/ 	.word	0x000001c8
        /*0334*/ 	.short	0x0100
        /*0336*/ 	.byte	0x05
	.zero		1


	//   ....[34]....
        /*0338*/ 	.word	0x00000830
        /*033c*/ 	.word	0x000000ff
        /*0340*/ 	.word	0x00000088
        /*0344*/ 	.short	0x0100
        /*0346*/ 	.byte	0x05
	.zero		1


	//   ....[35]....
        /*0348*/ 	.word	0x00000840
        /*034c*/ 	.word	0x000000ff
        /*0350*/ 	.word	0x000001d0
        /*0354*/ 	.short	0x0100
        /*0356*/ 	.byte	0x05
	.zero		1


	//   ....[36]....
        /*0358*/ 	.word	0x00000850
        /*035c*/ 	.word	0x000000ff
        /*0360*/ 	.word	0x00000090
        /*0364*/ 	.short	0x0100
        /*0366*/ 	.byte	0x05
	.zero		1


	//   ....[37]....
        /*0368*/ 	.word	0x00000860
        /*036c*/ 	.word	0x000000ff
        /*0370*/ 	.word	0x000001d8
        /*0374*/ 	.short	0x0100
        /*0376*/ 	.byte	0x05
	.zero		1


	//   ....[38]....
        /*0378*/ 	.word	0x00000870
        /*037c*/ 	.word	0x000000ff
        /*0380*/ 	.word	0x00000098
        /*0384*/ 	.short	0x0100
        /*0386*/ 	.byte	0x05
	.zero		1


	//   ....[39]....
        /*0388*/ 	.word	0x00000880
        /*038c*/ 	.word	0x000000ff
        /*0390*/ 	.word	0x000001e0
        /*0394*/ 	.short	0x0100
        /*0396*/ 	.byte	0x05
	.zero		1


	//   ....[40]....
        /*0398*/ 	.word	0x00000890
        /*039c*/ 	.word	0x000000ff
        /*03a0*/ 	.word	0x000000a0
        /*03a4*/ 	.short	0x0100
        /*03a6*/ 	.byte	0x05
	.zero		1


	//   ....[41]....
        /*03a8*/ 	.word	0x000008a0
        /*03ac*/ 	.word	0x000000ff
        /*03b0*/ 	.word	0x000001e8
        /*03b4*/ 	.short	0x0100
        /*03b6*/ 	.byte	0x05
	.zero		1


	//   ....[42]....
        /*03b8*/ 	.word	0x000008b0
        /*03bc*/ 	.word	0x000000ff
        /*03c0*/ 	.word	0x000000a8
        /*03c4*/ 	.short	0x0100
        /*03c6*/ 	.byte	0x05
	.zero		1


	//   ....[43]....
        /*03c8*/ 	.word	0x000008c0
        /*03cc*/ 	.word	0x000000ff
        /*03d0*/ 	.word	0x000001f0
        /*03d4*/ 	.short	0x0100
        /*03d6*/ 	.byte	0x05
	.zero		1


	//   ....[44]....
        /*03d8*/ 	.word	0x000008d0
        /*03dc*/ 	.word	0x000000ff
        /*03e0*/ 	.word	0x000000b0
        /*03e4*/ 	.short	0x0100
        /*03e6*/ 	.byte	0x05
	.zero		1


	//   ....[45]....
        /*03e8*/ 	.word	0x000008e0
        /*03ec*/ 	.word	0x000000ff
        /*03f0*/ 	.word	0x000001f8
        /*03f4*/ 	.short	0x0100
        /*03f6*/ 	.byte	0x05
	.zero		1


	//   ....[46]....
        /*03f8*/ 	.word	0x000008f0
        /*03fc*/ 	.word	0x000000ff
        /*0400*/ 	.word	0x000000b8
        /*0404*/ 	.short	0x0100
        /*0406*/ 	.byte	0x05
	.zero		1


	//   ....[47]....
        /*0408*/ 	.word	0x00000900
        /*040c*/ 	.word	0x000000ff
        /*0410*/ 	.word	0x00000200
        /*0414*/ 	.short	0x0100
        /*0416*/ 	.byte	0x05
	.zero		1


	//   ....[48]....
        /*0418*/ 	.word	0x00000910
        /*041c*/ 	.word	0x000000ff
        /*0420*/ 	.word	0x000000c0
        /*0424*/ 	.short	0x0100
        /*0426*/ 	.byte	0x05
	.zero		1


	//   ....[49]....
        /*0428*/ 	.word	0x00000920
        /*042c*/ 	.word	0x000000ff
        /*0430*/ 	.word	0x00000208
        /*0434*/ 	.short	0x0100
        /*0436*/ 	.byte	0x05
	.zero		1


	//   ....[50]....
        /*0438*/ 	.word	0x00000930
        /*043c*/ 	.word	0x000000ff
        /*0440*/ 	.word	0x000000c8
        /*0444*/ 	.short	0x0100
        /*0446*/ 	.byte	0x05
	.zero		1


	//   ....[51]....
        /*0448*/ 	.word	0x00000940
        /*044c*/ 	.word	0x000000ff
        /*0450*/ 	.word	0x00000210
        /*0454*/ 	.short	0x0100
        /*0456*/ 	.byte	0x05
	.zero		1


	//   ....[52]....
        /*0458*/ 	.word	0x00000950
        /*045c*/ 	.word	0x000000ff
        /*0460*/ 	.word	0x000000d0
        /*0464*/ 	.short	0x0100
        /*0466*/ 	.byte	0x05
	.zero		1


	//   ....[53]....
        /*0468*/ 	.word	0x00000960
        /*046c*/ 	.word	0x000000ff
        /*0470*/ 	.word	0x00000218
        /*0474*/ 	.short	0x0100
        /*0476*/ 	.byte	0x05
	.zero		1


	//   ....[54]....
        /*0478*/ 	.word	0x00000970
        /*047c*/ 	.word	0x000000ff
        /*0480*/ 	.word	0x000000d8
        /*0484*/ 	.short	0x0100
        /*0486*/ 	.byte	0x05
	.zero		1


	//   ....[55]....
        /*0488*/ 	.word	0x00000980
        /*048c*/ 	.word	0x000000ff
        /*0490*/ 	.word	0x00000220
        /*0494*/ 	.short	0x0100
        /*0496*/ 	.byte	0x05
	.zero		1


	//   ....[56]....
        /*0498*/ 	.word	0x00000990
        /*049c*/ 	.word	0x000000ff
        /*04a0*/ 	.word	0x000000e0
        /*04a4*/ 	.short	0x0100
        /*04a6*/ 	.byte	0x05
	.zero		1


	//   ....[57]....
        /*04a8*/ 	.word	0x000009a0
        /*04ac*/ 	.word	0x000000ff
        /*04b0*/ 	.word	0x00000228
        /*04b4*/ 	.short	0x0100
        /*04b6*/ 	.byte	0x05
	.zero		1


	//   ....[58]....
        /*04b8*/ 	.word	0x000009b0
        /*04bc*/ 	.word	0x000000ff
        /*04c0*/ 	.word	0x000000e8
        /*04c4*/ 	.short	0x0100
        /*04c6*/ 	.byte	0x05
	.zero		1


	//   ....[59]....
        /*04c8*/ 	.word	0x000009c0
        /*04cc*/ 	.word	0x000000ff
        /*04d0*/ 	.word	0x00000230
        /*04d4*/ 	.short	0x0100
        /*04d6*/ 	.byte	0x05
	.zero		1


	//   ....[60]....
        /*04d8*/ 	.word	0x000009d0
        /*04dc*/ 	.word	0x000000ff
        /*04e0*/ 	.word	0x000000f0
        /*04e4*/ 	.short	0x0100
        /*04e6*/ 	.byte	0x05
	.zero		1


	//   ....[61]....
        /*04e8*/ 	.word	0x000009e0
        /*04ec*/ 	.word	0x000000ff
        /*04f0*/ 	.word	0x00000238
        /*04f4*/ 	.short	0x0100
        /*04f6*/ 	.byte	0x05
	.zero		1


	//   ....[62]....
        /*04f8*/ 	.word	0x000009f0
        /*04fc*/ 	.word	0x000000ff
        /*0500*/ 	.word	0x000000f8
        /*0504*/ 	.short	0x0100
        /*0506*/ 	.byte	0x05
	.zero		1


	//   ....[63]....
        /*0508*/ 	.word	0x00000a00
        /*050c*/ 	.word	0x000000ff
        /*0510*/ 	.word	0x00000240
        /*0514*/ 	.short	0x0100
        /*0516*/ 	.byte	0x05
	.zero		1


	//   ....[64]....
        /*0518*/ 	.word	0x00000a10
        /*051c*/ 	.word	0x000000ff
        /*0520*/ 	.word	0x00000100
        /*0524*/ 	.short	0x0100
        /*0526*/ 	.byte	0x05
	.zero		1


	//   ....[65]....
        /*0528*/ 	.word	0x00000a20
        /*052c*/ 	.word	0x000000ff
        /*0530*/ 	.word	0x00000248
        /*0534*/ 	.short	0x0100
        /*0536*/ 	.byte	0x05
	.zero		1


	//   ....[66]....
        /*0538*/ 	.word	0x00000a30
        /*053c*/ 	.word	0x000000ff
        /*0540*/ 	.word	0x00000108
        /*0544*/ 	.short	0x0100
        /*0546*/ 	.byte	0x05
	.zero		1


	//   ....[67]....
        /*0548*/ 	.word	0x00000a40
        /*054c*/ 	.word	0x000000ff
        /*0550*/ 	.word	0x00000250
        /*0554*/ 	.short	0x0100
        /*0556*/ 	.byte	0x05
	.zero		1


	//   ....[68]....
        /*0558*/ 	.word	0x00000a50
        /*055c*/ 	.word	0x000000ff
        /*0560*/ 	.word	0x00000110
        /*0564*/ 	.short	0x0100
        /*0566*/ 	.byte	0x05
	.zero		1


	//   ....[69]....
        /*0568*/ 	.word	0x00000a60
        /*056c*/ 	.word	0x000000ff
        /*0570*/ 	.word	0x00000258
        /*0574*/ 	.short	0x0100
        /*0576*/ 	.byte	0x05
	.zero		1


	//   ....[70]....
        /*0578*/ 	.word	0x00000a70
        /*057c*/ 	.word	0x000000ff
        /*0580*/ 	.word	0x00000118
        /*0584*/ 	.short	0x0100
        /*0586*/ 	.byte	0x05
	.zero		1


	//   ....[71]....
        /*0588*/ 	.word	0x00000a80
        /*058c*/ 	.word	0x000000ff
        /*0590*/ 	.word	0x00000260
        /*0594*/ 	.short	0x0100
        /*0596*/ 	.byte	0x05
	.zero		1


	//   ....[72]....
        /*0598*/ 	.word	0x00000a90
        /*059c*/ 	.word	0x000000ff
        /*05a0*/ 	.word	0x00000120
        /*05a4*/ 	.short	0x0100
        /*05a6*/ 	.byte	0x05
	.zero		1


	//   ....[73]....
        /*05a8*/ 	.word	0x00000aa0
        /*05ac*/ 	.word	0x000000ff
        /*05b0*/ 	.word	0x00000268
        /*05b4*/ 	.short	0x0100
        /*05b6*/ 	.byte	0x05
	.zero		1


	//   ....[74]....
        /*05b8*/ 	.word	0x00000ab0
        /*05bc*/ 	.word	0x000000ff
        /*05c0*/ 	.word	0x00000128
        /*05c4*/ 	.short	0x0100
        /*05c6*/ 	.byte	0x05
	.zero		1


	//   ....[75]....
        /*05c8*/ 	.word	0x00000ac0
        /*05cc*/ 	.word	0x000000ff
        /*05d0*/ 	.word	0x00000270
        /*05d4*/ 	.short	0x0100
        /*05d6*/ 	.byte	0x05
	.zero		1


	//   ....[76]....
        /*05d8*/ 	.word	0x00000ad0
        /*05dc*/ 	.word	0x000000ff
        /*05e0*/ 	.word	0x00000130
        /*05e4*/ 	.short	0x0100
        /*05e6*/ 	.byte	0x05
	.zero		1


	//   ....[77]....
        /*05e8*/ 	.word	0x00000ae0
        /*05ec*/ 	.word	0x000000ff
        /*05f0*/ 	.word	0x00000278
        /*05f4*/ 	.short	0x0100
        /*05f6*/ 	.byte	0x05
	.zero		1


	//   ....[78]....
        /*05f8*/ 	.word	0x00000af0
        /*05fc*/ 	.word	0x000000ff
        /*0600*/ 	.word	0x00000138
        /*0604*/ 	.short	0x0100
        /*0606*/ 	.byte	0x05
	.zero		1


	//   ....[79]....
        /*0608*/ 	.word	0x00000b00
        /*060c*/ 	.word	0x000000ff
        /*0610*/ 	.word	0x00000280
        /*0614*/ 	.short	0x0100
        /*0616*/ 	.byte	0x05
	.zero		1


	//   ....[80]....
        /*0618*/ 	.word	0x00000b10
        /*061c*/ 	.word	0x000000ff
        /*0620*/ 	.word	0x00000140
        /*0624*/ 	.short	0x0100
        /*0626*/ 	.byte	0x05
	.zero		1


	//   ....[81]....
        /*0628*/ 	.word	0x00000b20
        /*062c*/ 	.word	0x000000ff
        /*0630*/ 	.word	0x00000288
        /*0634*/ 	.short	0x0100
        /*0636*/ 	.byte	0x05
	.zero		1


	//   ....[82]....
        /*0638*/ 	.word	0x00000c50
        /*063c*/ 	.word	0x000000ff
        /*0640*/ 	.word	0x00000290
        /*0644*/ 	.short	0x0100
        /*0646*/ 	.byte	0x07
	.zero		1


	//   ....[83]....
        /*0648*/ 	.word	0x00000c60
        /*064c*/ 	.word	0x000000ff
        /*0650*/ 	.word	0x000002a8
        /*0654*/ 	.short	0x0100
        /*0656*/ 	.byte	0x07
	.zero		1


	//   ....[84]....
        /*0658*/ 	.word	0x00000c70
        /*065c*/ 	.word	0x000000ff
        /*0660*/ 	.word	0x00000298
        /*0664*/ 	.short	0x0100
        /*0666*/ 	.byte	0x07
	.zero		1


	//   ....[85]....
        /*0668*/ 	.word	0x00000c80
        /*066c*/ 	.word	0x000000ff
        /*0670*/ 	.word	0x000002b0
        /*0674*/ 	.short	0x0100
        /*0676*/ 	.byte	0x07
	.zero		1


	//   ....[86]....
        /*0678*/ 	.word	0x00000c90
        /*067c*/ 	.word	0x000000ff
        /*0680*/ 	.word	0x000002a0
        /*0684*/ 	.short	0x0100
        /*0686*/ 	.byte	0x07
	.zero		1


	//   ....[87]....
        /*0688*/ 	.word	0x00000ca0
        /*068c*/ 	.word	0x000000ff
        /*0690*/ 	.word	0x000002b8
        /*0694*/ 	.short	0x0100
        /*0696*/ 	.byte	0x07
	.zero		1


	//   ....[88]....
        /*0698*/ 	.word	0x00000d80
        /*069c*/ 	.word	0x000000ff
        /*06a0*/ 	.word	0x000002c0
        /*06a4*/ 	.short	0x0100
        /*06a6*/ 	.byte	0x05
	.zero		1


	//   ....[89]....
        /*06a8*/ 	.word	0x00000d90
        /*06ac*/ 	.word	0x000000ff
        /*06b0*/ 	.word	0x000002c8
        /*06b4*/ 	.short	0x0100
        /*06b6*/ 	.byte	0x05
	.zero		1


	//   ....[90]....
        /*06b8*/ 	.word	0x00000ec0
        /*06bc*/ 	.word	0x000000ff
        /*06c0*/ 	.word	0x000002d0
        /*06c4*/ 	.short	0x0100
        /*06c6*/ 	.byte	0x05
	.zero		1


	//   ....[91]....
        /*06c8*/ 	.word	0x00000ed0
        /*06cc*/ 	.word	0x000000ff
        /*06d0*/ 	.word	0x000002e0
        /*06d4*/ 	.short	0x0100
        /*06d6*/ 	.byte	0x05
	.zero		1


	//   ....[92]....
        /*06d8*/ 	.word	0x00000ee0
        /*06dc*/ 	.word	0x000000ff
        /*06e0*/ 	.word	0x000002d8
        /*06e4*/ 	.short	0x0100
        /*06e6*/ 	.byte	0x05
	.zero		1


	//   ....[93]....
        /*06e8*/ 	.word	0x00000ef0
        /*06ec*/ 	.word	0x000000ff
        /*06f0*/ 	.word	0x000002e8
        /*06f4*/ 	.short	0x0100
        /*06f6*/ 	.byte	0x05
	.zero		1


	//   ....[94]....
        /*06f8*/ 	.word	0x00001010
        /*06fc*/ 	.word	0x000000ff
        /*0700*/ 	.word	0x000002f0
        /*0704*/ 	.short	0x0100
        /*0706*/ 	.byte	0x07
	.zero		1


	//   ....[95]....
        /*0708*/ 	.word	0x00001020
        /*070c*/ 	.word	0x000000ff
        /*0710*/ 	.word	0x00000310
        /*0714*/ 	.short	0x0100
        /*0716*/ 	.byte	0x07
	.zero		1


	//   ....[96]....
        /*0718*/ 	.word	0x00001030
        /*071c*/ 	.word	0x000000ff
        /*0720*/ 	.word	0x000002f8
        /*0724*/ 	.short	0x0100
        /*0726*/ 	.byte	0x07
	.zero		1


	//   ....[97]....
        /*0728*/ 	.word	0x00001040
        /*072c*/ 	.word	0x000000ff
        /*0730*/ 	.word	0x00000318
        /*0734*/ 	.short	0x0100
        /*0736*/ 	.byte	0x07
	.zero		1


	//   ....[98]....
        /*0738*/ 	.word	0x00001050
        /*073c*/ 	.word	0x000000ff
        /*0740*/ 	.word	0x00000300
        /*0744*/ 	.short	0x0100
        /*0746*/ 	.byte	0x07
	.zero		1


	//   ....[99]....
        /*0748*/ 	.word	0x00001060
        /*074c*/ 	.word	0x000000ff
        /*0750*/ 	.word	0x00000320
        /*0754*/ 	.short	0x0100
        /*0756*/ 	.byte	0x07
	.zero		1


	//   ....[100]....
        /*0758*/ 	.word	0x00001070
        /*075c*/ 	.word	0x000000ff
        /*0760*/ 	.word	0x00000308
        /*0764*/ 	.short	0x0100
        /*0766*/ 	.byte	0x07
	.zero		1


	//   ....[101]....
        /*0768*/ 	.word	0x00001080
        /*076c*/ 	.word	0x000000ff
        /*0770*/ 	.word	0x00000328
        /*0774*/ 	.short	0x0100
        /*0776*/ 	.byte	0x07
	.zero		1


	//   ....[102]....
        /*0778*/ 	.word	0x00001170
        /*077c*/ 	.word	0x000000ff
        /*0780*/ 	.word	0x00000330
        /*0784*/ 	.short	0x0100
        /*0786*/ 	.byte	0x05
	.zero		1


	//   ....[103]....
        /*0788*/ 	.word	0x00001180
        /*078c*/ 	.word	0x000000ff
        /*0790*/ 	.word	0x00000340
        /*0794*/ 	.short	0x0100
        /*0796*/ 	.byte	0x05
	.zero		1


	//   ....[104]....
        /*0798*/ 	.word	0x00001190
        /*079c*/ 	.word	0x000000ff
        /*07a0*/ 	.word	0x00000338
        /*07a4*/ 	.short	0x0100
        /*07a6*/ 	.byte	0x05
	.zero		1


	//   ....[105]....
        /*07a8*/ 	.word	0x000011a0
        /*07ac*/ 	.word	0x000000ff
        /*07b0*/ 	.word	0x00000348
        /*07b4*/ 	.short	0x0100
        /*07b6*/ 	.byte	0x05
	.zero		1


	//   ....[106]....
        /*07b8*/ 	.word	0x00001290
        /*07bc*/ 	.word	0x000000ff
        /*07c0*/ 	.word	0x00000350
        /*07c4*/ 	.short	0x0100
        /*07c6*/ 	.byte	0x04
	.zero		1


	//   ....[107]....
        /*07c8*/ 	.word	0x00001c90
        /*07cc*/ 	.word	0x00000002
        /*07d0*/ 	.word	0x00000340
        /*07d4*/ 	.short	0x010a
        /*07d6*/ 	.byte	0xff
	.zero		1


	//   ....[108]....
        /*07d8*/ 	.word	0x00001cc0
        /*07dc*/ 	.word	0x00000002
        /*07e0*/ 	.word	0x00000330
        /*07e4*/ 	.short	0x0101
        /*07e6*/ 	.byte	0xff
	.zero		1


	//   ....[109]....
        /*07e8*/ 	.word	0x00001da0
        /*07ec*/ 	.word	0x000000ff
        /*07f0*/ 	.word	0x00000148
        /*07f4*/ 	.short	0x010a
        /*07f6*/ 	.byte	0x05
	.zero		1


	//   ....[110]....
        /*07f8*/ 	.word	0x00001e90
        /*07fc*/ 	.word	0x000000ff
        /*0800*/ 	.word	0x00000148
        /*0804*/ 	.short	0x010a
        /*0806*/ 	.byte	0x21
	.zero		1


	//   ....[111]....
        /*0808*/ 	.word	0x00002040
        /*080c*/ 	.word	0x000000ff
        /*0810*/ 	.word	0x00000148
        /*0814*/ 	.short	0x010a
        /*0816*/ 	.byte	0x08
	.zero		1


	//   ....[112]....
        /*0818*/ 	.word	0x00002140
        /*081c*/ 	.word	0x000000ff
        /*0820*/ 	.word	0x000002c8
        /*0824*/ 	.short	0x0101
        /*0826*/ 	.byte	0x04
	.zero		1


	//   ....[113]....
        /*0828*/ 	.word	0x00002160
        /*082c*/ 	.word	0x000000ff
        /*0830*/ 	.word	0x00000148
        /*0834*/ 	.short	0x010a
        /*0836*/ 	.byte	0x05
	.zero		1


	//   ....[114]....
        /*0838*/ 	.word	0x000021e0
        /*083c*/ 	.word	0x000000ff
        /*0840*/ 	.word	0x00000148
        /*0844*/ 	.short	0x010a
        /*0846*/ 	.byte	0x11
	.zero		1


	//   ....[115]....
        /*0848*/ 	.word	0x00002370
        /*084c*/ 	.word	0x000000ff
        /*0850*/ 	.word	0x00000148
        /*0854*/ 	.short	0x010a
        /*0856*/ 	.byte	0x08
	.zero		1


	//   ....[116]....
        /*0858*/ 	.word	0x000024c0
        /*085c*/ 	.word	0x00000002
        /*0860*/ 	.word	0x000002d0
        /*0864*/ 	.short	0x010a
        /*0866*/ 	.byte	0xff
	.zero		1


	//   ....[117]....
        /*0868*/ 	.word	0x00002580
        /*086c*/ 	.word	0x00000002
        /*0870*/ 	.word	0x00000000
        /*0874*/ 	.short	0x0101
        /*0876*/ 	.byte	0xff
	.zero		1


	//   ....[118]....
        /*0878*/ 	.word	0x00002ae0
        /*087c*/ 	.word	0x000000ff
        /*0880*/ 	.word	0x00000000
        /*0884*/ 	.short	0x010a
        /*0886*/ 	.byte	0x05
	.zero		1


	//   ....[119]....
        /*0888*/ 	.word	0x00002b70
        /*088c*/ 	.word	0x000000ff
        /*0890*/ 	.word	0x00000000
        /*0894*/ 	.short	0x010a
        /*0896*/ 	.byte	0x05
	.zero		1


	//   ....[120]....
        /*0898*/ 	.word	0x00002c00
        /*089c*/ 	.word	0x000000ff
        /*08a0*/ 	.word	0x00000000
        /*08a4*/ 	.short	0x010a
        /*08a6*/ 	.byte	0x05
	.zero		1


	//   ....[121]....
        /*08a8*/ 	.word	0x00002c90
        /*08ac*/ 	.word	0x000000ff
        /*08b0*/ 	.word	0x00000000
        /*08b4*/ 	.short	0x010a
        /*08b6*/ 	.byte	0x05
	.zero		1


	//   ....[122]....
        /*08b8*/ 	.word	0x00002d20
        /*08bc*/ 	.word	0x000000ff
        /*08c0*/ 	.word	0x00000000
        /*08c4*/ 	.short	0x010a
        /*08c6*/ 	.byte	0x05
	.zero		1


	//   ....[123]....
        /*08c8*/ 	.word	0x00002db0
        /*08cc*/ 	.word	0x000000ff
        /*08d0*/ 	.word	0x00000000
        /*08d4*/ 	.short	0x010a
        /*08d6*/ 	.byte	0x05
	.zero		1


	//   ....[124]....
        /*08d8*/ 	.word	0x00002e40
        /*08dc*/ 	.word	0x000000ff
        /*08e0*/ 	.word	0x00000000
        /*08e4*/ 	.short	0x010a
        /*08e6*/ 	.byte	0x05
	.zero		1


	//   ....[125]....
        /*08e8*/ 	.word	0x00002ed0
        /*08ec*/ 	.word	0x000000ff
        /*08f0*/ 	.word	0x00000000
        /*08f4*/ 	.short	0x010a
        /*08f6*/ 	.byte	0x05
	.zero		1


	//   ....[126]....
        /*08f8*/ 	.word	0x00002f60
        /*08fc*/ 	.word	0x000000ff
        /*0900*/ 	.word	0x00000000
        /*0904*/ 	.short	0x010a
        /*0906*/ 	.byte	0x05
	.zero		1


	//   ....[127]....
        /*0908*/ 	.word	0x00002ff0
        /*090c*/ 	.word	0x000000ff
        /*0910*/ 	.word	0x00000000
        /*0914*/ 	.short	0x010a
        /*0916*/ 	.byte	0x05
	.zero		1


	//   ....[128]....
        /*0918*/ 	.word	0x00003080
        /*091c*/ 	.word	0x000000ff
        /*0920*/ 	.word	0x00000000
        /*0924*/ 	.short	0x010a
        /*0926*/ 	.byte	0x05
	.zero		1


	//   ....[129]....
        /*0928*/ 	.word	0x00003110
        /*092c*/ 	.word	0x000000ff
        /*0930*/ 	.word	0x00000000
        /*0934*/ 	.short	0x010a
        /*0936*/ 	.byte	0x05
	.zero		1


	//   ....[130]....
        /*0938*/ 	.word	0x000031a0
        /*093c*/ 	.word	0x000000ff
        /*0940*/ 	.word	0x00000000
        /*0944*/ 	.short	0x010a
        /*0946*/ 	.byte	0x05
	.zero		1


	//   ....[131]....
        /*0948*/ 	.word	0x00003230
        /*094c*/ 	.word	0x000000ff
        /*0950*/ 	.word	0x00000000
        /*0954*/ 	.short	0x010a
        /*0956*/ 	.byte	0x05
	.zero		1


	//   ....[132]....
        /*0958*/ 	.word	0x000032c0
        /*095c*/ 	.word	0x000000ff
        /*0960*/ 	.word	0x00000000
        /*0964*/ 	.short	0x010a
        /*0966*/ 	.byte	0x05
	.zero		1


	//   ....[133]....
        /*0968*/ 	.word	0x00003350
        /*096c*/ 	.word	0x000000ff
        /*0970*/ 	.word	0x00000000
        /*0974*/ 	.short	0x010a
        /*0976*/ 	.byte	0x05
	.zero		1


	//   ....[134]....
        /*0978*/ 	.word	0x000033e0
        /*097c*/ 	.word	0x000000ff
        /*0980*/ 	.word	0x00000000
        /*0984*/ 	.short	0x010a
        /*0986*/ 	.byte	0x05
	.zero		1


	//   ....[135]....
        /*0988*/ 	.word	0x00003470
        /*098c*/ 	.word	0x000000ff
        /*0990*/ 	.word	0x00000000
        /*0994*/ 	.short	0x010a
        /*0996*/ 	.byte	0x05
	.zero		1


	//   ....[136]....
        /*0998*/ 	.word	0x00003500
        /*099c*/ 	.word	0x000000ff
        /*09a0*/ 	.word	0x00000000
        /*09a4*/ 	.short	0x010a
        /*09a6*/ 	.byte	0x05
	.zero		1


	//   ....[137]....
        /*09a8*/ 	.word	0x00003590
        /*09ac*/ 	.word	0x000000ff
        /*09b0*/ 	.word	0x00000000
        /*09b4*/ 	.short	0x010a
        /*09b6*/ 	.byte	0x05
	.zero		1


	//   ....[138]....
        /*09b8*/ 	.word	0x00003620
        /*09bc*/ 	.word	0x000000ff
        /*09c0*/ 	.word	0x00000000
        /*09c4*/ 	.short	0x010a
        /*09c6*/ 	.byte	0x05
	.zero		1


	//   ....[139]....
        /*09c8*/ 	.word	0x000036b0
        /*09cc*/ 	.word	0x000000ff
        /*09d0*/ 	.word	0x00000000
        /*09d4*/ 	.short	0x010a
        /*09d6*/ 	.byte	0x05
	.zero		1


	//   ....[140]....
        /*09d8*/ 	.word	0x00003740
        /*09dc*/ 	.word	0x000000ff
        /*09e0*/ 	.word	0x00000000
        /*09e4*/ 	.short	0x010a
        /*09e6*/ 	.byte	0x05
	.zero		1


	//   ....[141]....
        /*09e8*/ 	.word	0x000037d0
        /*09ec*/ 	.word	0x000000ff
        /*09f0*/ 	.word	0x00000000
        /*09f4*/ 	.short	0x010a
        /*09f6*/ 	.byte	0x05
	.zero		1


	//   ....[142]....
        /*09f8*/ 	.word	0x00003860
        /*09fc*/ 	.word	0x000000ff
        /*0a00*/ 	.word	0x00000000
        /*0a04*/ 	.short	0x010a
        /*0a06*/ 	.byte	0x05
	.zero		1


	//   ....[143]....
        /*0a08*/ 	.word	0x000038f0
        /*0a0c*/ 	.word	0x000000ff
        /*0a10*/ 	.word	0x00000000
        /*0a14*/ 	.short	0x010a
        /*0a16*/ 	.byte	0x05
	.zero		1


	//   ....[144]....
        /*0a18*/ 	.word	0x00003980
        /*0a1c*/ 	.word	0x000000ff
        /*0a20*/ 	.word	0x00000000
        /*0a24*/ 	.short	0x010a
        /*0a26*/ 	.byte	0x05
	.zero		1


	//   ....[145]....
        /*0a28*/ 	.word	0x00003a10
        /*0a2c*/ 	.word	0x000000ff
        /*0a30*/ 	.word	0x00000000
        /*0a34*/ 	.short	0x010a
        /*0a36*/ 	.byte	0x05
	.zero		1


	//   ....[146]....
        /*0a38*/ 	.word	0x00003aa0
        /*0a3c*/ 	.word	0x000000ff
        /*0a40*/ 	.word	0x00000000
        /*0a44*/ 	.short	0x010a
        /*0a46*/ 	.byte	0x05
	.zero		1


	//   ....[147]....
        /*0a48*/ 	.word	0x00003b30
        /*0a4c*/ 	.word	0x000000ff
        /*0a50*/ 	.word	0x00000000
        /*0a54*/ 	.short	0x010a
        /*0a56*/ 	.byte	0x05
	.zero		1


	//   ....[148]....
        /*0a58*/ 	.word	0x00003bc0
        /*0a5c*/ 	.word	0x000000ff
        /*0a60*/ 	.word	0x00000000
        /*0a64*/ 	.short	0x010a
        /*0a66*/ 	.byte	0x05
	.zero		1


	//   ....[149]....
        /*0a68*/ 	.word	0x00003c50
        /*0a6c*/ 	.word	0x000000ff
        /*0a70*/ 	.word	0x00000000
        /*0a74*/ 	.short	0x010a
        /*0a76*/ 	.byte	0x05
	.zero		1


	//   ....[150]....
        /*0a78*/ 	.word	0x00003ce0
        /*0a7c*/ 	.word	0x000000ff
        /*0a80*/ 	.word	0x00000000
        /*0a84*/ 	.short	0x010a
        /*0a86*/ 	.byte	0x05
	.zero		1


	//   ....[151]....
        /*0a88*/ 	.word	0x00003d70
        /*0a8c*/ 	.word	0x000000ff
        /*0a90*/ 	.word	0x00000000
        /*0a94*/ 	.short	0x010a
        /*0a96*/ 	.byte	0x05
	.zero		1


	//   ....[152]....
        /*0a98*/ 	.word	0x00003e00
        /*0a9c*/ 	.word	0x000000ff
        /*0aa0*/ 	.word	0x00000000
        /*0aa4*/ 	.short	0x010a
        /*0aa6*/ 	.byte	0x05
	.zero		1


	//   ....[153]....
        /*0aa8*/ 	.word	0x00003e90
        /*0aac*/ 	.word	0x000000ff
        /*0ab0*/ 	.word	0x00000000
        /*0ab4*/ 	.short	0x010a
        /*0ab6*/ 	.byte	0x05
	.zero		1


	//   ....[154]....
        /*0ab8*/ 	.word	0x00003f20
        /*0abc*/ 	.word	0x000000ff
        /*0ac0*/ 	.word	0x00000000
        /*0ac4*/ 	.short	0x010a
        /*0ac6*/ 	.byte	0x05
	.zero		1


	//   ....[155]....
        /*0ac8*/ 	.word	0x00003fb0
        /*0acc*/ 	.word	0x000000ff
        /*0ad0*/ 	.word	0x00000000
        /*0ad4*/ 	.short	0x010a
        /*0ad6*/ 	.byte	0x05
	.zero		1


	//   ....[156]....
        /*0ad8*/ 	.word	0x00004040
        /*0adc*/ 	.word	0x000000ff
        /*0ae0*/ 	.word	0x00000000
        /*0ae4*/ 	.short	0x010a
        /*0ae6*/ 	.byte	0x05
	.zero		1


	//   ....[157]....
        /*0ae8*/ 	.word	0x000040d0
        /*0aec*/ 	.word	0x000000ff
        /*0af0*/ 	.word	0x00000000
        /*0af4*/ 	.short	0x010a
        /*0af6*/ 	.byte	0x05
	.zero		1


	//   ....[158]....
        /*0af8*/ 	.word	0x00004170
        /*0afc*/ 	.word	0x00000000
        /*0b00*/ 	.word	0x00000000
        /*0b04*/ 	.short	0x010a
        /*0b06*/ 	.byte	0xff
	.zero		1


	//   ....[159]....
        /*0b08*/ 	.word	0x000042a0
        /*0b0c*/ 	.word	0x00000000
        /*0b10*/ 	.word	0x00000330
        /*0b14*/ 	.short	0x010a
        /*0b16*/ 	.byte	0xff
	.zero		1


	//   ....[160]....
        /*0b18*/ 	.word	0x00004310
        /*0b1c*/ 	.word	0x00000000
        /*0b20*/ 	.word	0x00000000
        /*0b24*/ 	.short	0x0101
        /*0b26*/ 	.byte	0xff
	.zero		1


	//   ....[161]....
        /*0b28*/ 	.word	0x00004330
        /*0b2c*/ 	.word	0x000000ff
        /*0b30*/ 	.word	0x000002e0
        /*0b34*/ 	.short	0x010a
        /*0b36*/ 	.byte	0x05
	.zero		1


	//   ....[162]....
        /*0b38*/ 	.word	0x00004450
        /*0b3c*/ 	.word	0x00000000
        /*0b40*/ 	.word	0x000002d0
        /*0b44*/ 	.short	0x010a
        /*0b46*/ 	.byte	0xff
	.zero		1


	//   ....[163]....
        /*0b48*/ 	.word	0x00004550
        /*0b4c*/ 	.word	0x00000000
        /*0b50*/ 	.word	0x00000000
        /*0b54*/ 	.short	0x0101
        /*0b56*/ 	.byte	0xff
	.zero		1


	//   ....[164]....
        /*0b58*/ 	.word	0x000045e0
        /*0b5c*/ 	.word	0x000000ff
        /*0b60*/ 	.word	0x000002e0
        /*0b64*/ 	.short	0x0106
        /*0b66*/ 	.byte	0x05
	.zero		1


	//   ....[165]....
        /*0b68*/ 	.word	0x00004600
        /*0b6c*/ 	.word	0x000000ff
        /*0b70*/ 	.word	0x000002e0
        /*0b74*/ 	.short	0x010a
        /*0b76*/ 	.byte	0x05
	.zero		1


	//   ....[166]....
        /*0b78*/ 	.word	0x00004690
        /*0b7c*/ 	.word	0x000000ff
        /*0b80*/ 	.word	0x000002e0
        /*0b84*/ 	.short	0x0106
        /*0b86*/ 	.byte	0x04
	.zero		1


	//   ....[167]....
        /*0b88*/ 	.word	0x000046d0
        /*0b8c*/ 	.word	0x00000000
        /*0b90*/ 	.word	0x000002e0
        /*0b94*/ 	.short	0x010a
        /*0b96*/ 	.byte	0xff
	.zero		1


	//   ....[168]....
        /*0b98*/ 	.word	0x00004910
        /*0b9c*/ 	.word	0x000000ff
        /*0ba0*/ 	.word	0x00000008
        /*0ba4*/ 	.short	0x010a
        /*0ba6*/ 	.byte	0x04
	.zero		1


	//   ....[169]....
        /*0ba8*/ 	.word	0x00004930
        /*0bac*/ 	.word	0x000000ff
        /*0bb0*/ 	.word	0x00000008
        /*0bb4*/ 	.short	0x010a
        /*0bb6*/ 	.byte	0x04
	.zero		1


	//   ....[170]....
        /*0bb8*/ 	.word	0x00004ac0
        /*0bbc*/ 	.word	0x000000ff
        /*0bc0*/ 	.word	0x00000008
        /*0bc4*/ 	.short	0x010a
        /*0bc6*/ 	.byte	0x04
	.zero		1


	//   ....[171]....
        /*0bc8*/ 	.word	0x00004ae0
        /*0bcc*/ 	.word	0x000000ff
        /*0bd0*/ 	.word	0x00000008
        /*0bd4*/ 	.short	0x010a
        /*0bd6*/ 	.byte	0x04
	.zero		1


	//   ....[172]....
        /*0bd8*/ 	.word	0x00004ba0
        /*0bdc*/ 	.word	0x000000ff
        /*0be0*/ 	.word	0x00000000
        /*0be4*/ 	.short	0x0101
        /*0be6*/ 	.byte	0x05
	.zero		1


	//   ....[173]....
        /*0be8*/ 	.word	0x00004e80
        /*0bec*/ 	.word	0x00000000
        /*0bf0*/ 	.word	0x000002d0
        /*0bf4*/ 	.short	0x010a
        /*0bf6*/ 	.byte	0xff
	.zero		1


	//   ....[174]....
        /*0bf8*/ 	.word	0x00004f40
        /*0bfc*/ 	.word	0x00000000
        /*0c00*/ 	.word	0x00000000
        /*0c04*/ 	.short	0x0101
        /*0c06*/ 	.byte	0xff
	.zero		1


	//   ....[175]....
        /*0c08*/ 	.word	0x00004ff0
        /*0c0c*/ 	.word	0x000000ff
        /*0c10*/ 	.word	0x00000000
        /*0c14*/ 	.short	0x010a
        /*0c16*/ 	.byte	0x05
	.zero		1


	//   ....[176]....
        /*0c18*/ 	.word	0x00005000
        /*0c1c*/ 	.word	0x000000ff
        /*0c20*/ 	.word	0x00000310
        /*0c24*/ 	.short	0x010a
        /*0c26*/ 	.byte	0x13
	.zero		1


	//   ....[177]....
        /*0c28*/ 	.word	0x000050c0
        /*0c2c*/ 	.word	0x000000ff
        /*0c30*/ 	.word	0x00000000
        /*0c34*/ 	.short	0x010a
        /*0c36*/ 	.byte	0x07
	.zero		1


	//   ....[178]....
        /*0c38*/ 	.word	0x000051f0
        /*0c3c*/ 	.word	0x000000ff
        /*0c40*/ 	.word	0x00000000
        /*0c44*/ 	.short	0x010a
        /*0c46*/ 	.byte	0x18
	.zero		1


	//   ....[179]....
        /*0c48*/ 	.word	0x00005400
        /*0c4c*/ 	.word	0x000000ff
        /*0c50*/ 	.word	0x00000000
        /*0c54*/ 	.short	0x010a
        /*0c56*/ 	.byte	0x06
	.zero		1


	//   ....[180]....
        /*0c58*/ 	.word	0x00005490
        /*0c5c*/ 	.word	0x000000ff
        /*0c60*/ 	.word	0x00000000
        /*0c64*/ 	.short	0x010a
        /*0c66*/ 	.byte	0x06
	.zero		1


	//   ....[181]....
        /*0c68*/ 	.word	0x00005520
        /*0c6c*/ 	.word	0x000000ff
        /*0c70*/ 	.word	0x00000000
        /*0c74*/ 	.short	0x010a
        /*0c76*/ 	.byte	0x06
	.zero		1


	//   ....[182]....
        /*0c78*/ 	.word	0x000055c0
        /*0c7c*/ 	.word	0x00000000
        /*0c80*/ 	.word	0x00000000
        /*0c84*/ 	.short	0x010a
        /*0c86*/ 	.byte	0xff
	.zero		1


	//   ....[183]....
        /*0c88*/ 	.word	0x00005600
        /*0c8c*/ 	.word	0x00000000
        /*0c90*/ 	.word	0x00000000
        /*0c94*/ 	.short	0x010a
        /*0c96*/ 	.byte	0xff
	.zero		1


	//   ....[184]....
        /*0c98*/ 	.word	0x00005670
        /*0c9c*/ 	.word	0x000000ff
        /*0ca0*/ 	.word	0x00000000
        /*0ca4*/ 	.short	0x0101
        /*0ca6*/ 	.byte	0x05
	.zero		1


	//   ....[185]....
        /*0ca8*/ 	.word	0x000056b0
        /*0cac*/ 	.word	0x000000ff
        /*0cb0*/ 	.word	0x00000350
        /*0cb4*/ 	.short	0x010a
        /*0cb6*/ 	.byte	0x0b
	.zero		1


	//   ....[186]....
        /*0cb8*/ 	.word	0x00005710
        /*0cbc*/ 	.word	0x000000ff
        /*0cc0*/ 	.word	0x00000000
        /*0cc4*/ 	.short	0x0101
        /*0cc6*/ 	.byte	0x05
	.zero		1


	//   ....[187]....
        /*0cc8*/ 	.word	0x00005b40
        /*0ccc*/ 	.word	0x00000000
        /*0cd0*/ 	.word	0x000002d0
        /*0cd4*/ 	.short	0x010a
        /*0cd6*/ 	.byte	0xff
	.zero		1


	//   ....[188]....
        /*0cd8*/ 	.word	0x00005c00
        /*0cdc*/ 	.word	0x00000000
        /*0ce0*/ 	.word	0x00000000
        /*0ce4*/ 	.short	0x0101
        /*0ce6*/ 	.byte	0xff
	.zero		1


	//   ....[189]....
        /*0ce8*/ 	.word	0x00005f20
        /*0cec*/ 	.word	0x000000ff
        /*0cf0*/ 	.word	0x000002c8
        /*0cf4*/ 	.short	0x010a
        /*0cf6*/ 	.byte	0x07
	.zero		1


	//   ....[190]....
        /*0cf8*/ 	.word	0x00006110
        /*0cfc*/ 	.word	0x000000ff
        /*0d00*/ 	.word	0x000002a8
        /*0d04*/ 	.short	0x010a
        /*0d06*/ 	.byte	0x07
	.zero		1


	//   ....[191]....
        /*0d08*/ 	.word	0x000062f0
        /*0d0c*/ 	.word	0x000000ff
        /*0d10*/ 	.word	0x00000290
        /*0d14*/ 	.short	0x010b
        /*0d16*/ 	.byte	0x07
	.zero		1


	//   ....[192]....
        /*0d18*/ 	.word	0x00006300
        /*0d1c*/ 	.word	0x000000ff
        /*0d20*/ 	.word	0x00000000
        /*0d24*/ 	.short	0x0101
        /*0d26*/ 	.byte	0x0e
	.zero		1


	//   ....[193]....
        /*0d28*/ 	.word	0x00006310
        /*0d2c*/ 	.word	0x000000ff
        /*0d30*/ 	.word	0x000002b0
        /*0d34*/ 	.short	0x010a
        /*0d36*/ 	.byte	0x07
	.zero		1


	//   ....[194]....
        /*0d38*/ 	.word	0x00006500
        /*0d3c*/ 	.word	0x000000ff
        /*0d40*/ 	.word	0x00000298
        /*0d44*/ 	.short	0x010b
        /*0d46*/ 	.byte	0x07
	.zero		1


	//   ....[195]....
        /*0d48*/ 	.word	0x00006570
        /*0d4c*/ 	.word	0x000000ff
        /*0d50*/ 	.word	0x00000000
        /*0d54*/ 	.short	0x0101
        /*0d56*/ 	.byte	0x0e
	.zero		1


	//   ....[196]....
        /*0d58*/ 	.word	0x00006580
        /*0d5c*/ 	.word	0x000000ff
        /*0d60*/ 	.word	0x000002b8
        /*0d64*/ 	.short	0x010a
        /*0d66*/ 	.byte	0x07
	.zero		1


	//   ....[197]....
        /*0d68*/ 	.word	0x00006820
        /*0d6c*/ 	.word	0x000000ff
        /*0d70*/ 	.word	0x000002a0
        /*0d74*/ 	.short	0x010b
        /*0d76*/ 	.byte	0x07
	.zero		1


	//   ....[198]....
        /*0d78*/ 	.word	0x00006840
        /*0d7c*/ 	.word	0x000000ff
        /*0d80*/ 	.word	0x00000000
        /*0d84*/ 	.short	0x0101
        /*0d86*/ 	.byte	0x0d
	.zero		1


	//   ....[199]....
        /*0d88*/ 	.word	0x00006870
        /*0d8c*/ 	.word	0x000000ff
        /*0d90*/ 	.word	0x000002a8
        /*0d94*/ 	.short	0x010a
        /*0d96*/ 	.byte	0x07
	.zero		1


	//   ....[200]....
        /*0d98*/ 	.word	0x00006890
        /*0d9c*/ 	.word	0x000000ff
        /*0da0*/ 	.word	0x000002b0
        /*0da4*/ 	.short	0x010a
        /*0da6*/ 	.byte	0x07
	.zero		1


	//   ....[201]....
        /*0da8*/ 	.word	0x000068d0
        /*0dac*/ 	.word	0x00000000
        /*0db0*/ 	.word	0x000002b8
        /*0db4*/ 	.short	0x010a
        /*0db6*/ 	.byte	0xff
	.zero		1


	//   ....[202]....
        /*0db8*/ 	.word	0x00006c00
        /*0dbc*/ 	.word	0x00000000
        /*0dc0*/ 	.word	0x000002d0
        /*0dc4*/ 	.short	0x010a
        /*0dc6*/ 	.byte	0xff
	.zero		1


	//   ....[203]....
        /*0dc8*/ 	.word	0x00006d10
        /*0dcc*/ 	.word	0x00000000
        /*0dd0*/ 	.word	0x00000000
        /*0dd4*/ 	.short	0x0101
        /*0dd6*/ 	.byte	0xff
	.zero		1


	//   ....[204]....
        /*0dd8*/ 	.word	0x000076d0
        /*0ddc*/ 	.word	0x00000003
        /*0de0*/ 	.word	0x00000290
        /*0de4*/ 	.short	0x010a
        /*0de6*/ 	.byte	0xff
	.zero		1


	//   ....[205]....
        /*0de8*/ 	.word	0x000076e0
        /*0dec*/ 	.word	0x00000070
        /*0df0*/ 	.word	0x000002f0
        /*0df4*/ 	.short	0x010a
        /*0df6*/ 	.byte	0xff
	.zero		1


	//   ....[206]....
        /*0df8*/ 	.word	0x00007880
        /*0dfc*/ 	.word	0x00000003
        /*0e00*/ 	.word	0x00000290
        /*0e04*/ 	.short	0x010a
        /*0e06*/ 	.byte	0xff
	.zero		1


	//   ....[207]....
        /*0e08*/ 	.word	0x000079a0
        /*0e0c*/ 	.word	0x00000000
        /*0e10*/ 	.word	0x00000000
        /*0e14*/ 	.short	0x0101
        /*0e16*/ 	.byte	0xff
	.zero		1


	//   ....[208]....
        /*0e18*/ 	.word	0x00007a20
        /*0e1c*/ 	.word	0x00000070
        /*0e20*/ 	.word	0x000002f0
        /*0e24*/ 	.short	0x010a
        /*0e26*/ 	.byte	0xff
	.zero		1


	//   ....[209]....
        /*0e28*/ 	.word	0x00008630
        /*0e2c*/ 	.word	0x00000003
        /*0e30*/ 	.word	0x00000290
        /*0e34*/ 	.short	0x010a
        /*0e36*/ 	.byte	0xff
	.zero		1


	//   ....[210]....
        /*0e38*/ 	.word	0x000086f0
        /*0e3c*/ 	.word	0x00000003
        /*0e40*/ 	.word	0x00000290
        /*0e44*/ 	.short	0x010a
        /*0e46*/ 	.byte	0xff
	.zero		1


	//   ....[211]....
        /*0e48*/ 	.word	0x00008810
        /*0e4c*/ 	.word	0x00000000
        /*0e50*/ 	.word	0x00000000
        /*0e54*/ 	.short	0x0101
        /*0e56*/ 	.byte	0xff
	.zero		1


	//   ....[212]....
        /*0e58*/ 	.word	0x00009470
        /*0e5c*/ 	.word	0x00000002
        /*0e60*/ 	.word	0x00000290
        /*0e64*/ 	.short	0x010a
        /*0e66*/ 	.byte	0xff
	.zero		1


	//   ....[213]....
        /*0e68*/ 	.word	0x00009530
        /*0e6c*/ 	.word	0x00000002
        /*0e70*/ 	.word	0x00000290
        /*0e74*/ 	.short	0x010a
        /*0e76*/ 	.byte	0xff
	.zero		1


	//   ....[214]....
        /*0e78*/ 	.word	0x00009650
        /*0e7c*/ 	.word	0x00000000
        /*0e80*/ 	.word	0x00000000
        /*0e84*/ 	.short	0x0101
        /*0e86*/ 	.byte	0xff
	.zero		1


	//   ....[215]....
        /*0e88*/ 	.word	0x00009990
        /*0e8c*/ 	.word	0x00000070
        /*0e90*/ 	.word	0x00000000
        /*0e94*/ 	.short	0x0101
        /*0e96*/ 	.byte	0xff
	.zero		1


	//   ....[216]....
        /*0e98*/ 	.word	0x0000a3b0
        /*0e9c*/ 	.word	0x00000002
        /*0ea0*/ 	.word	0x00000340
        /*0ea4*/ 	.short	0x010a
        /*0ea6*/ 	.byte	0xff
	.zero		1


	//   ....[217]....
        /*0ea8*/ 	.word	0x0000a410
        /*0eac*/ 	.word	0x00000002
        /*0eb0*/ 	.word	0x00000148
        /*0eb4*/ 	.short	0x010a
        /*0eb6*/ 	.byte	0xff
	.zero		1


	//   ....[218]....
        /*0eb8*/ 	.word	0x0000a470
        /*0ebc*/ 	.word	0x00000002
        /*0ec0*/ 	.word	0x00000148
        /*0ec4*/ 	.short	0x010a
        /*0ec6*/ 	.byte	0xff
	.zero		1


	//   ....[219]....
        /*0ec8*/ 	.word	0x0000a4c0
        /*0ecc*/ 	.word	0x00000002
        /*0ed0*/ 	.word	0x000002d0
        /*0ed4*/ 	.short	0x010a
        /*0ed6*/ 	.byte	0xff
	.zero		1


	//   ....[220]....
        /*0ed8*/ 	.word	0x0000a520
        /*0edc*/ 	.word	0x00000000
        /*0ee0*/ 	.word	0x00000000
        /*0ee4*/ 	.short	0x010a
        /*0ee6*/ 	.byte	0xff
	.zero		1


	//   ....[221]....
        /*0ee8*/ 	.word	0x0000a580
        /*0eec*/ 	.word	0x00000000
        /*0ef0*/ 	.word	0x00000000
        /*0ef4*/ 	.short	0x010a
        /*0ef6*/ 	.byte	0xff
	.zero		1


	//   ....[222]....
        /*0ef8*/ 	.word	0x0000a5e0
        /*0efc*/ 	.word	0x00000000
        /*0f00*/ 	.word	0x00000000
        /*0f04*/ 	.short	0x010a
        /*0f06*/ 	.byte	0xff
	.zero		1


	//   ....[223]....
        /*0f08*/ 	.word	0x0000a640
        /*0f0c*/ 	.word	0x00000000
        /*0f10*/ 	.word	0x00000000
        /*0f14*/ 	.short	0x010a
        /*0f16*/ 	.byte	0xff
	.zero		1


	//   ....[224]....
        /*0f18*/ 	.word	0x0000a6a0
        /*0f1c*/ 	.word	0x00000000
        /*0f20*/ 	.word	0x00000000
        /*0f24*/ 	.short	0x010a
        /*0f26*/ 	.byte	0xff
	.zero		1


	//   ....[225]....
        /*0f28*/ 	.word	0x0000a700
        /*0f2c*/ 	.word	0x00000000
        /*0f30*/ 	.word	0x00000000
        /*0f34*/ 	.short	0x010a
        /*0f36*/ 	.byte	0xff
	.zero		1


	//   ....[226]....
        /*0f38*/ 	.word	0x0000a760
        /*0f3c*/ 	.word	0x00000000
        /*0f40*/ 	.word	0x00000000
        /*0f44*/ 	.short	0x010a
        /*0f46*/ 	.byte	0xff
	.zero		1


	//   ....[227]....
        /*0f48*/ 	.word	0x0000a7c0
        /*0f4c*/ 	.word	0x00000000
        /*0f50*/ 	.word	0x00000000
        /*0f54*/ 	.short	0x010a
        /*0f56*/ 	.byte	0xff
	.zero		1


	//   ....[228]....
        /*0f58*/ 	.word	0x0000a820
        /*0f5c*/ 	.word	0x00000000
        /*0f60*/ 	.word	0x00000000
        /*0f64*/ 	.short	0x010a
        /*0f66*/ 	.byte	0xff
	.zero		1


	//   ....[229]....
        /*0f68*/ 	.word	0x0000a880
        /*0f6c*/ 	.word	0x00000000
        /*0f70*/ 	.word	0x00000000
        /*0f74*/ 	.short	0x010a
        /*0f76*/ 	.byte	0xff
	.zero		1


	//   ....[230]....
        /*0f78*/ 	.word	0x0000a8e0
        /*0f7c*/ 	.word	0x00000000
        /*0f80*/ 	.word	0x00000000
        /*0f84*/ 	.short	0x010a
        /*0f86*/ 	.byte	0xff
	.zero		1


	//   ....[231]....
        /*0f88*/ 	.word	0x0000a940
        /*0f8c*/ 	.word	0x00000000
        /*0f90*/ 	.word	0x00000000
        /*0f94*/ 	.short	0x010a
        /*0f96*/ 	.byte	0xff
	.zero		1


	//   ....[232]....
        /*0f98*/ 	.word	0x0000a9a0
        /*0f9c*/ 	.word	0x00000000
        /*0fa0*/ 	.word	0x00000000
        /*0fa4*/ 	.short	0x010a
        /*0fa6*/ 	.byte	0xff
	.zero		1


	//   ....[233]....
        /*0fa8*/ 	.word	0x0000aa00
        /*0fac*/ 	.word	0x00000000
        /*0fb0*/ 	.word	0x00000000
        /*0fb4*/ 	.short	0x010a
        /*0fb6*/ 	.byte	0xff
	.zero		1


	//   ....[234]....
        /*0fb8*/ 	.word	0x0000aa60
        /*0fbc*/ 	.word	0x00000000
        /*0fc0*/ 	.word	0x00000000
        /*0fc4*/ 	.short	0x010a
        /*0fc6*/ 	.byte	0xff
	.zero		1


	//   ....[235]....
        /*0fc8*/ 	.word	0x0000aac0
        /*0fcc*/ 	.word	0x00000000
        /*0fd0*/ 	.word	0x00000000
        /*0fd4*/ 	.short	0x010a
        /*0fd6*/ 	.byte	0xff
	.zero		1


	//   ....[236]....
        /*0fd8*/ 	.word	0x0000ab20
        /*0fdc*/ 	.word	0x00000000
        /*0fe0*/ 	.word	0x00000000
        /*0fe4*/ 	.short	0x010a
        /*0fe6*/ 	.byte	0xff
	.zero		1


	//   ....[237]....
        /*0fe8*/ 	.word	0x0000ab80
        /*0fec*/ 	.word	0x00000000
        /*0ff0*/ 	.word	0x00000000
        /*0ff4*/ 	.short	0x010a
        /*0ff6*/ 	.byte	0xff
	.zero		1


	//   ....[238]....
        /*0ff8*/ 	.word	0x0000abe0
        /*0ffc*/ 	.word	0x00000000
        /*1000*/ 	.word	0x00000000
        /*1004*/ 	.short	0x010a
        /*1006*/ 	.byte	0xff
	.zero		1


	//   ....[239]....
        /*1008*/ 	.word	0x0000ac40
        /*100c*/ 	.word	0x00000000
        /*1010*/ 	.word	0x00000000
        /*1014*/ 	.short	0x010a
        /*1016*/ 	.byte	0xff
	.zero		1


	//   ....[240]....
        /*1018*/ 	.word	0x0000aca0
        /*101c*/ 	.word	0x00000000
        /*1020*/ 	.word	0x00000000
        /*1024*/ 	.short	0x010a
        /*1026*/ 	.byte	0xff
	.zero		1


	//   ....[241]....
        /*1028*/ 	.word	0x0000ad00
        /*102c*/ 	.word	0x00000000
        /*1030*/ 	.word	0x00000000
        /*1034*/ 	.short	0x010a
        /*1036*/ 	.byte	0xff
	.zero		1


	//   ....[242]....
        /*1038*/ 	.word	0x0000ad60
        /*103c*/ 	.word	0x00000000
        /*1040*/ 	.word	0x00000000
        /*1044*/ 	.short	0x010a
        /*1046*/ 	.byte	0xff
	.zero		1


	//   ....[243]....
        /*1048*/ 	.word	0x0000adc0
        /*104c*/ 	.word	0x00000000
        /*1050*/ 	.word	0x00000000
        /*1054*/ 	.short	0x010a
        /*1056*/ 	.byte	0xff
	.zero		1


	//   ....[244]....
        /*1058*/ 	.word	0x0000ae20
        /*105c*/ 	.word	0x00000000
        /*1060*/ 	.word	0x00000000
        /*1064*/ 	.short	0x010a
        /*1066*/ 	.byte	0xff
	.zero		1


	//   ....[245]....
        /*1068*/ 	.word	0x0000ae80
        /*106c*/ 	.word	0x00000000
        /*1070*/ 	.word	0x00000000
        /*1074*/ 	.short	0x010a
        /*1076*/ 	.byte	0xff
	.zero		1


	//   ....[246]....
        /*1078*/ 	.word	0x0000aee0
        /*107c*/ 	.word	0x00000000
        /*1080*/ 	.word	0x00000000
        /*1084*/ 	.short	0x010a
        /*1086*/ 	.byte	0xff
	.zero		1


	//   ....[247]....
        /*1088*/ 	.word	0x0000af40
        /*108c*/ 	.word	0x00000000
        /*1090*/ 	.word	0x00000000
        /*1094*/ 	.short	0x010a
        /*1096*/ 	.byte	0xff
	.zero		1


	//   ....[248]....
        /*1098*/ 	.word	0x0000afa0
        /*109c*/ 	.word	0x00000000
        /*10a0*/ 	.word	0x00000000
        /*10a4*/ 	.short	0x010a
        /*10a6*/ 	.byte	0xff
	.zero		1


	//   ....[249]....
        /*10a8*/ 	.word	0x0000b000
        /*10ac*/ 	.word	0x00000000
        /*10b0*/ 	.word	0x00000000
        /*10b4*/ 	.short	0x010a
        /*10b6*/ 	.byte	0xff
	.zero		1


	//   ....[250]....
        /*10b8*/ 	.word	0x0000b060
        /*10bc*/ 	.word	0x00000000
        /*10c0*/ 	.word	0x00000000
        /*10c4*/ 	.short	0x010a
        /*10c6*/ 	.byte	0xff
	.zero		1


	//   ....[251]....
        /*10c8*/ 	.word	0x0000b0c0
        /*10cc*/ 	.word	0x00000000
        /*10d0*/ 	.word	0x00000000
        /*10d4*/ 	.short	0x010a
        /*10d6*/ 	.byte	0xff
	.zero		1


	//   ....[252]....
        /*10d8*/ 	.word	0x0000b120
        /*10dc*/ 	.word	0x00000000
        /*10e0*/ 	.word	0x00000000
        /*10e4*/ 	.short	0x010a
        /*10e6*/ 	.byte	0xff
	.zero		1


	//   ....[253]....
        /*10e8*/ 	.word	0x0000b180
        /*10ec*/ 	.word	0x00000000
        /*10f0*/ 	.word	0x00000000
        /*10f4*/ 	.short	0x010a
        /*10f6*/ 	.byte	0xff
	.zero		1


	//   ....[254]....
        /*10f8*/ 	.word	0x0000b1e0
        /*10fc*/ 	.word	0x00000000
        /*1100*/ 	.word	0x00000000
        /*1104*/ 	.short	0x010a
        /*1106*/ 	.byte	0xff
	.zero		1


	//   ....[255]....
        /*1108*/ 	.word	0x0000b240
        /*110c*/ 	.word	0x00000000
        /*1110*/ 	.word	0x00000000
        /*1114*/ 	.short	0x010a
        /*1116*/ 	.byte	0xff
	.zero		1


	//   ....[0]....
        /*1118*/ 	.word	0x0000b2a0
        /*111c*/ 	.word	0x00000000
        /*1120*/ 	.word	0x00000000
        /*1124*/ 	.short	0x010a
        /*1126*/ 	.byte	0xff
	.zero		1


	//   ....[1]....
        /*1128*/ 	.word	0x0000b300
        /*112c*/ 	.word	0x00000000
        /*1130*/ 	.word	0x00000000
        /*1134*/ 	.short	0x010a
        /*1136*/ 	.byte	0xff
	.zero		1


	//   ....[2]....
        /*1138*/ 	.word	0x0000b360
        /*113c*/ 	.word	0x00000000
        /*1140*/ 	.word	0x00000000
        /*1144*/ 	.short	0x010a
        /*1146*/ 	.byte	0xff
	.zero		1


	//   ....[3]....
        /*1148*/ 	.word	0x0000b3c0
        /*114c*/ 	.word	0x00000000
        /*1150*/ 	.word	0x00000000
        /*1154*/ 	.short	0x010a
        /*1156*/ 	.byte	0xff
	.zero		1


	//   ....[4]....
        /*1158*/ 	.word	0x0000b410
        /*115c*/ 	.word	0x00000000
        /*1160*/ 	.word	0x00000330
        /*1164*/ 	.short	0x010a
        /*1166*/ 	.byte	0xff
	.zero		1


	//   ....[5]....
        /*1168*/ 	.word	0x0000b470
        /*116c*/ 	.word	0x00000000
        /*1170*/ 	.word	0x000002e0
        /*1174*/ 	.short	0x010a
        /*1176*/ 	.byte	0xff
	.zero		1


	//   ....[6]....
        /*1178*/ 	.word	0x0000b4c0
        /*117c*/ 	.word	0x00000000
        /*1180*/ 	.word	0x000002d0
        /*1184*/ 	.short	0x010a
        /*1186*/ 	.byte	0xff
	.zero		1


	//   ....[7]....
        /*1188*/ 	.word	0x0000b520
        /*118c*/ 	.word	0x00000000
        /*1190*/ 	.word	0x000002e0
        /*1194*/ 	.short	0x010a
        /*1196*/ 	.byte	0xff
	.zero		1


	//   ....[8]....
        /*1198*/ 	.word	0x0000b580
        /*119c*/ 	.word	0x00000004
        /*11a0*/ 	.word	0x00000008
        /*11a4*/ 	.short	0x010a
        /*11a6*/ 	.byte	0xff
	.zero		1


	//   ....[9]....
        /*11a8*/ 	.word	0x0000b660
        /*11ac*/ 	.word	0x00000002
        /*11b0*/ 	.word	0x00000008
        /*11b4*/ 	.short	0x010a
        /*11b6*/ 	.byte	0xff
	.zero		1


	//   ....[10]....
        /*11b8*/ 	.word	0x0000b6b0
        /*11bc*/ 	.word	0x00000000
        /*11c0*/ 	.word	0x000002d0
        /*11c4*/ 	.short	0x010a
        /*11c6*/ 	.byte	0xff
	.zero		1


	//   ....[11]....
        /*11c8*/ 	.word	0x0000b710
        /*11cc*/ 	.word	0x00000000
        /*11d0*/ 	.word	0x00000310
        /*11d4*/ 	.short	0x010a
        /*11d6*/ 	.byte	0xff
	.zero		1


	//   ....[12]....
        /*11d8*/ 	.word	0x0000b770
        /*11dc*/ 	.word	0x00000000
        /*11e0*/ 	.word	0x00000000
        /*11e4*/ 	.short	0x010a
        /*11e6*/ 	.byte	0xff
	.zero		1


	//   ....[13]....
        /*11e8*/ 	.word	0x0000b7d0
        /*11ec*/ 	.word	0x00000000
        /*11f0*/ 	.word	0x00000000
        /*11f4*/ 	.short	0x010a
        /*11f6*/ 	.byte	0xff
	.zero		1


	//   ....[14]....
        /*11f8*/ 	.word	0x0000b830
        /*11fc*/ 	.word	0x00000000
        /*1200*/ 	.word	0x00000000
        /*1204*/ 	.short	0x010a
        /*1206*/ 	.byte	0xff
	.zero		1


	//   ....[15]....
        /*1208*/ 	.word	0x0000b890
        /*120c*/ 	.word	0x00000000
        /*1210*/ 	.word	0x00000000
        /*1214*/ 	.short	0x010a
        /*1216*/ 	.byte	0xff
	.zero		1


	//   ....[16]....
        /*1218*/ 	.word	0x0000b8f0
        /*121c*/ 	.word	0x00000000
        /*1220*/ 	.word	0x00000350
        /*1224*/ 	.short	0x010a
        /*1226*/ 	.byte	0xff
	.zero		1


	//   ....[17]....
        /*1228*/ 	.word	0x0000b940
        /*122c*/ 	.word	0x00000000
        /*1230*/ 	.word	0x000002d0
        /*1234*/ 	.short	0x010a
        /*1236*/ 	.byte	0xff
	.zero		1


	//   ....[18]....
        /*1238*/ 	.word	0x0000b9a0
        /*123c*/ 	.word	0x00000000
        /*1240*/ 	.word	0x000002c8
        /*1244*/ 	.short	0x010a
        /*1246*/ 	.byte	0xff
	.zero		1


	//   ....[19]....
        /*1248*/ 	.word	0x0000ba00
        /*124c*/ 	.word	0x00000000
        /*1250*/ 	.word	0x000002a8
        /*1254*/ 	.short	0x010a
        /*1256*/ 	.byte	0xff
	.zero		1


	//   ....[20]....
        /*1258*/ 	.word	0x0000ba60
        /*125c*/ 	.word	0x00000000
        /*1260*/ 	.word	0x000002b0
        /*1264*/ 	.short	0x010a
        /*1266*/ 	.byte	0xff
	.zero		1


	//   ....[21]....
        /*1268*/ 	.word	0x0000bac0
        /*126c*/ 	.word	0x00000000
        /*1270*/ 	.word	0x000002b8
        /*1274*/ 	.short	0x010a
        /*1276*/ 	.byte	0xff
	.zero		1


	//   ....[22]....
        /*1278*/ 	.word	0x0000bb20
        /*127c*/ 	.word	0x00000000
        /*1280*/ 	.word	0x000002a8
        /*1284*/ 	.short	0x010a
        /*1286*/ 	.byte	0xff
	.zero		1


	//   ....[23]....
        /*1288*/ 	.word	0x0000bb80
        /*128c*/ 	.word	0x00000000
        /*1290*/ 	.word	0x000002b0
        /*1294*/ 	.short	0x010a
        /*1296*/ 	.byte	0xff
	.zero		1


	//   ....[24]....
        /*1298*/ 	.word	0x0000bbd0
        /*129c*/ 	.word	0x00000000
        /*12a0*/ 	.word	0x000002d0
        /*12a4*/ 	.short	0x010a
        /*12a6*/ 	.byte	0xff
	.zero		1


	//   ....[25]....
        /*12a8*/ 	.word	0x0000bc20
        /*12ac*/ 	.word	0x00000003
        /*12b0*/ 	.word	0x00000290
        /*12b4*/ 	.short	0x010a
        /*12b6*/ 	.byte	0xff
	.zero		1


	//   ....[26]....
        /*12b8*/ 	.word	0x0000bc70
        /*12bc*/ 	.word	0x00000070
        /*12c0*/ 	.word	0x000002f0
        /*12c4*/ 	.short	0x010a
        /*12c6*/ 	.byte	0xff
	.zero		1


	//   ....[27]....
        /*12c8*/ 	.word	0x0000bcc0
        /*12cc*/ 	.word	0x00000003
        /*12d0*/ 	.word	0x00000290
        /*12d4*/ 	.short	0x010a
        /*12d6*/ 	.byte	0xff
	.zero		1


	//   ....[28]....
        /*12d8*/ 	.word	0x0000bd10
        /*12dc*/ 	.word	0x00000002
        /*12e0*/ 	.word	0x00000290
        /*12e4*/ 	.short	0x010a
        /*12e6*/ 	.byte	0xff
	.zero		1


	//----- nvinfo : EIATTR_NUM_MBARRIERS
	.align		4
.L_48:
        /*12e8*/ 	.byte	0x03, 0x38
        /*12ea*/ 	.short	0x006b


	//----- nvinfo : EIATTR_EXIT_INSTR_OFFSETS
	.align		4
        /*12ec*/ 	.byte	0x04, 0x1c
        /*12ee*/ 	.short	(.L_50 - .L_49)


	//   ....[0]....
.L_49:
        /*12f0*/ 	.word	0x000041a0


	//   ....[1]....
        /*12f4*/ 	.word	0x000046a0


	//   ....[2]....
        /*12f8*/ 	.word	0x00004700


	//   ....[3]....
        /*12fc*/ 	.word	0x00005930


	//   ....[4]....
        /*1300*/ 	.word	0x00006900


	//   ....[5]....
        /*1304*/ 	.word	0x00006940


	//   ....[6]....
        /*1308*/ 	.word	0x0000a3a0


	//----- nvinfo : EIATTR_MAX_THREADS
	.align		4
.L_50:
        /*130c*/ 	.byte	0x04, 0x05
        /*130e*/ 	.short	(.L_52 - .L_51)
.L_51:
        /*1310*/ 	.word	0x00000100
        /*1314*/ 	.word	0x00000001
        /*1318*/ 	.word	0x00000001


	//----- nvinfo : EIATTR_CRS_STACK_SIZE
	.align		4
.L_52:
        /*131c*/ 	.byte	0x04, 0x1e
        /*131e*/ 	.short	(.L_54 - .L_53)
.L_53:
        /*1320*/ 	.word	0x00000000


	//----- nvinfo : EIATTR_CBANK_PARAM_SIZE
	.align		4
.L_54:
        /*1324*/ 	.byte	0x03, 0x19
        /*1326*/ 	.short	0x0800


	//----- nvinfo : EIATTR_PARAM_CBANK
	.align		4
        /*1328*/ 	.byte	0x04, 0x0a
        /*132a*/ 	.short	(.L_56 - .L_55)
	.align		4
.L_55:
        /*132c*/ 	.word	index@(.nv.constant0._ZN7cutlass13device_kernelINS_4gemm6kernel13GemmUniversalIN4cute5tupleIJiiiiEEENS1_10collective13CollectiveMmaINS1_35MainloopSm100TmaUmmaWarpSpecializedILi41ELi2ELi4ENS5_IJNS4_1CILi2EEENSA_ILi1EEESC_EEEEENS5_IJNSA_ILi128EEENSA_ILi192EEENSA_ILi32EEEEEENS_12float_e4m3_tENS5_IJlSC_lEEESJ_SK_NS4_8TiledMMAINS4_8MMA_AtomIJNS4_10MMA_TraitsINS4_25SM100_MMA_F8F6F4_2x1SM_SSEJSJ_SJ_fSF_SG_NS4_17integral_constantINS4_4UMMA5MajorELSR_0EEESS_NSP_INSQ_7ScaleInELST_0EEESU_EEEEEENS4_6LayoutINS5_IJSC_SC_SC_EEENS5_IJNSA_ILi0EEESZ_SZ_EEEEENS5_IJNS4_10UnderscoreES12_S12_EEEEENS4_18SM100_TMA_2SM_LOADENS4_14ComposedLayoutINS4_7SwizzleILi1ELi4ELi3EEENS4_18smem_ptr_flag_bitsILi8EEENSX_INS5_IJNSA_ILi8EEESH_EEENS5_IJSH_SC_EEEEEEEvNS4_8identityES15_S1F_vS1G_EENS_8epilogue10collective18CollectiveEpilogueINS1I_23Sm100TmaWarpSpecializedILi3ELi2ELi32ELb0ELb0EEEJNS5_IJNSA_ILi64EEESG_SH_EEENS5_IJNSX_IS1N_SC_EENSX_INS5_IJSH_SB_EEENS5_IJSC_NSA_ILi96EEEEEEEEEEESJ_SK_SJ_SK_NS1I_6fusion15FusionCallbacksIS1M_NS1V_17LinearCombinationISJ_fSJ_fLNS_15FloatRoundStyleE2EEES1O_S1U_JEEENS4_5SM1004TMEM4LOAD26SM100_TMEM_LOAD_32dp32b32xENS4_13SM90_TMA_LOADES1F_NS4_39AutoVectorizingCopyWithAssumedAlignmentILi128EEENS4_14SM90_TMA_STOREES1F_S27_S27_EEEvvEEEEvNT_6ParamsE)
        /*1330*/ 	.short	0x0380
        /*1332*/ 	.short	0x0800


	//----- nvinfo : EIATTR_SW_WAR
	.align		4
.L_56:
        /*1334*/ 	.byte	0x04, 0x36
        /*1336*/ 	.short	(.L_58 - .L_57)
.L_57:
        /*1338*/ 	.word	0x00000008
.L_58:


//--------------------- .nv.callgraph             --------------------------
	.section	.nv.callgraph,"",@"SHT_CUDA_CALLGRAPH"
	.align	4
	.sectionentsize	8
	.align		4
        /*0000*/ 	.word	0x00000000
	.align		4
        /*0004*/ 	.word	0xffffffff
	.align		4
        /*0008*/ 	.word	index@(_ZN7cutlass13device_kernelINS_4gemm6kernel13GemmUniversalIN4cute5tupleIJiiiiEEENS1_10collective13CollectiveMmaINS1_35MainloopSm100TmaUmmaWarpSpecializedILi41ELi2ELi4ENS5_IJNS4_1CILi2EEENSA_ILi1EEESC_EEEEENS5_IJNSA_ILi128EEENSA_ILi192EEENSA_ILi32EEEEEENS_12float_e4m3_tENS5_IJlSC_lEEESJ_SK_NS4_8TiledMMAINS4_8MMA_AtomIJNS4_10MMA_TraitsINS4_25SM100_MMA_F8F6F4_2x1SM_SSEJSJ_SJ_fSF_SG_NS4_17integral_constantINS4_4UMMA5MajorELSR_0EEESS_NSP_INSQ_7ScaleInELST_0EEESU_EEEEEENS4_6LayoutINS5_IJSC_SC_SC_EEENS5_IJNSA_ILi0EEESZ_SZ_EEEEENS5_IJNS4_10UnderscoreES12_S12_EEEEENS4_18SM100_TMA_2SM_LOADENS4_14ComposedLayoutINS4_7SwizzleILi1ELi4ELi3EEENS4_18smem_ptr_flag_bitsILi8EEENSX_INS5_IJNSA_ILi8EEESH_EEENS5_IJSH_SC_EEEEEEEvNS4_8identityES15_S1F_vS1G_EENS_8epilogue10collective18CollectiveEpilogueINS1I_23Sm100TmaWarpSpecializedILi3ELi2ELi32ELb0ELb0EEEJNS5_IJNSA_ILi64EEESG_SH_EEENS5_IJNSX_IS1N_SC_EENSX_INS5_IJSH_SB_EEENS5_IJSC_NSA_ILi96EEEEEEEEEEESJ_SK_SJ_SK_NS1I_6fusion15FusionCallbacksIS1M_NS1V_17LinearCombinationISJ_fSJ_fLNS_15FloatRoundStyleE2EEES1O_S1U_JEEENS4_5SM1004TMEM4LOAD26SM100_TMEM_LOAD_32dp32b32xENS4_13SM90_TMA_LOADES1F_NS4_39AutoVectorizingCopyWithAssumedAlignmentILi128EEENS4_14SM90_TMA_STOREES1F_S27_S27_EEEvvEEEEvNT_6ParamsE)
	.align		4
        /*000c*/ 	.word	index@(__assertfail)
	.align		4
        /*0010*/ 	.word	0x00000000
	.align		4
        /*0014*/ 	.word	0xfffffffe
	.align		4
        /*0018*/ 	.word	0x00000000
	.align		4
        /*001c*/ 	.word	0xfffffffd
	.align		4
        /*0020*/ 	.word	0x00000000
	.align		4
        /*0024*/ 	.word	0xfffffffc


//--------------------- .nv.constant4             --------------------------
	.section	.nv.constant4,"a",@progbits
	.align	8
	.align		8
.nv.constant4:
        /*0000*/ 	.dword	__assertfail
	.align		8
        /*0008*/ 	.dword	__unnamed_1
	.align		8
        /*0010*/ 	.dword	__unnamed_2
	.align		8
        /*0018*/ 	.dword	__unnamed_3
	.align		8
        /*0020*/ 	.dword	_ZN40_INTERNAL_c0e85ea4_4_k_cu_6706fcd4_212194cuda3std3__45__cpo5beginE
	.align		8
        /*0028*/ 	.dword	_ZN40_INTERNAL_c0e85ea4_4_k_cu_6706fcd4_212194cuda3std3__45__cpo3endE
	.align		8
        /*0030*/ 	.dword	_ZN40_INTERNAL_c0e85ea4_4_k_cu_6706fcd4_212194cuda3std3__45__cpo6cbeginE
	.align		8
        /*0038*/ 	.dword	_ZN40_INTERNAL_c0e85ea4_4_k_cu_6706fcd4_212194cuda3std3__45__cpo4cendE
	.align		8
        /*0040*/ 	.dword	_ZN40_INTERNAL_c0e85ea4_4_k_cu_6706fcd4_212194cuda3std3__442_GLOBAL__N__c0e85ea4_4_k_cu_6706fcd4_212196ignoreE
	.align		8
        /*0048*/ 	.dword	_ZN40_INTERNAL_c0e85ea4_4_k_cu_6706fcd4_212194cuda3std3__419piecewise_constructE
	.align		8
        /*0050*/ 	.dword	_ZN40_INTERNAL_c0e85ea4_4_k_cu_6706fcd4_212194cuda3std3__48in_placeE
	.align		8
        /*0058*/ 	.dword	_ZN40_INTERNAL_c0e85ea4_4_k_cu_6706fcd4_212194cuda3std6ranges3__45__cpo4swapE
	.align		8
        /*0060*/ 	.dword	_ZN40_INTERNAL_c0e85ea4_4_k_cu_6706fcd4_212194cuda3std6ranges3__45__cpo9iter_moveE
	.align		8
        /*0068*/ 	.dword	_ZN40_INTERNAL_c0e85ea4_4_k_cu_6706fcd4_212194cute7productE
	.align		8
        /*0070*/ 	.dword	_ZN40_INTERNAL_c0e85ea4_4_k_cu_6706fcd4_212194cute1_E
	.align		8
        /*0078*/ 	.dword	$str$25
	.align		8
        /*0080*/ 	.dword	$str$26
	.align		8
        /*0088*/ 	.dword	$str$27
	.align		8
        /*0090*/ 	.dword	$str$28


//--------------------- .text._ZN7cutlass13device_kernelINS_4gemm6kernel13GemmUniversalIN4cute5tupleIJiiiiEEENS1_10collective13CollectiveMmaINS1_35MainloopSm100TmaUmmaWarpSpecializedILi41ELi2ELi4ENS5_IJNS4_1CILi2EEENSA_ILi1EEESC_EEEEENS5_IJNSA_ILi128EEENSA_ILi192EEENSA_ILi32EEEEEENS_12float_e4m3_tENS5_IJlSC_lEEESJ_SK_NS4_8TiledMMAINS4_8MMA_AtomIJNS4_10MMA_TraitsINS4_25SM100_MMA_F8F6F4_2x1SM_SSEJSJ_SJ_fSF_SG_NS4_17integral_constantINS4_4UMMA5MajorELSR_0EEESS_NSP_INSQ_7ScaleInELST_0EEESU_EEEEEENS4_6LayoutINS5_IJSC_SC_SC_EEENS5_IJNSA_ILi0EEESZ_SZ_EEEEENS5_IJNS4_10UnderscoreES12_S12_EEEEENS4_18SM100_TMA_2SM_LOADENS4_14ComposedLayoutINS4_7SwizzleILi1ELi4ELi3EEENS4_18smem_ptr_flag_bitsILi8EEENSX_INS5_IJNSA_ILi8EEESH_EEENS5_IJSH_SC_EEEEEEEvNS4_8identityES15_S1F_vS1G_EENS_8epilogue10collective18CollectiveEpilogueINS1I_23Sm100TmaWarpSpecializedILi3ELi2ELi32ELb0ELb0EEEJNS5_IJNSA_ILi64EEESG_SH_EEENS5_IJNSX_IS1N_SC_EENSX_INS5_IJSH_SB_EEENS5_IJSC_NSA_ILi96EEEEEEEEEEESJ_SK_SJ_SK_NS1I_6fusion15FusionCallbacksIS1M_NS1V_17LinearCombinationISJ_fSJ_fLNS_15FloatRoundStyleE2EEES1O_S1U_JEEENS4_5SM1004TMEM4LOAD26SM100_TMEM_LOAD_32dp32b32xENS4_13SM90_TMA_LOADES1F_NS4_39AutoVectorizingCopyWithAssumedAlignmentILi128EEENS4_14SM90_TMA_STOREES1F_S27_S27_EEEvvEEEEvNT_6ParamsE --------------------------
	.section	.text._ZN7cutlass13device_kernelINS_4gemm6kernel13GemmUniversalIN4cute5tupleIJiiiiEEENS1_10collective13CollectiveMmaINS1_35MainloopSm100TmaUmmaWarpSpecializedILi41ELi2ELi4ENS5_IJNS4_1CILi2EEENSA_ILi1EEESC_EEEEENS5_IJNSA_ILi128EEENSA_ILi192EEENSA_ILi32EEEEEENS_12float_e4m3_tENS5_IJlSC_lEEESJ_SK_NS4_8TiledMMAINS4_8MMA_AtomIJNS4_10MMA_TraitsINS4_25SM100_MMA_F8F6F4_2x1SM_SSEJSJ_SJ_fSF_SG_NS4_17integral_constantINS4_4UMMA5MajorELSR_0EEESS_NSP_INSQ_7ScaleInELST_0EEESU_EEEEEENS4_6LayoutINS5_IJSC_SC_SC_EEENS5_IJNSA_ILi0EEESZ_SZ_EEEEENS5_IJNS4_10UnderscoreES12_S12_EEEEENS4_18SM100_TMA_2SM_LOADENS4_14ComposedLayoutINS4_7SwizzleILi1ELi4ELi3EEENS4_18smem_ptr_flag_bitsILi8EEENSX_INS5_IJNSA_ILi8EEESH_EEENS5_IJSH_SC_EEEEEEEvNS4_8identityES15_S1F_vS1G_EENS_8epilogue10collective18CollectiveEpilogueINS1I_23Sm100TmaWarpSpecializedILi3ELi2ELi32ELb0ELb0EEEJNS5_IJNSA_ILi64EEESG_SH_EEENS5_IJNSX_IS1N_SC_EENSX_INS5_IJSH_SB_EEENS5_IJSC_NSA_ILi96EEEEEEEEEEESJ_SK_SJ_SK_NS1I_6fusion15FusionCallbacksIS1M_NS1V_17LinearCombinationISJ_fSJ_fLNS_15FloatRoundStyleE2EEES1O_S1U_JEEENS4_5SM1004TMEM4LOAD26SM100_TMEM_LOAD_32dp32b32xENS4_13SM90_TMA_LOADES1F_NS4_39AutoVectorizingCopyWithAssumedAlignmentILi128EEENS4_14SM90_TMA_STOREES1F_S27_S27_EEEvvEEEEvNT_6ParamsE,"ax",@progbits
	.align	128
.text._ZN7cutlass13device_kernelINS_4gemm6kernel13GemmUniversalIN4cute5tupleIJiiiiEEENS1_10collective13CollectiveMmaINS1_35MainloopSm100TmaUmmaWarpSpecializedILi41ELi2ELi4ENS5_IJNS4_1CILi2EEENSA_ILi1EEESC_EEEEENS5_IJNSA_ILi128EEENSA_ILi192EEENSA_ILi32EEEEEENS_12float_e4m3_tENS5_IJlSC_lEEESJ_SK_NS4_8TiledMMAINS4_8MMA_AtomIJNS4_10MMA_TraitsINS4_25SM100_MMA_F8F6F4_2x1SM_SSEJSJ_SJ_fSF_SG_NS4_17integral_constantINS4_4UMMA5MajorELSR_0EEESS_NSP_INSQ_7ScaleInELST_0EEESU_EEEEEENS4_6LayoutINS5_IJSC_SC_SC_EEENS5_IJNSA_ILi0EEESZ_SZ_EEEEENS5_IJNS4_10UnderscoreES12_S12_EEEEENS4_18SM100_TMA_2SM_LOADENS4_14ComposedLayoutINS4_7SwizzleILi1ELi4ELi3EEENS4_18smem_ptr_flag_bitsILi8EEENSX_INS5_IJNSA_ILi8EEESH_EEENS5_IJSH_SC_EEEEEEEvNS4_8identityES15_S1F_vS1G_EENS_8epilogue10collective18CollectiveEpilogueINS1I_23Sm100TmaWarpSpecializedILi3ELi2ELi32ELb0ELb0EEEJNS5_IJNSA_ILi64EEESG_SH_EEENS5_IJNSX_IS1N_SC_EENSX_INS5_IJSH_SB_EEENS5_IJSC_NSA_ILi96EEEEEEEEEEESJ_SK_SJ_SK_NS1I_6fusion15FusionCallbacksIS1M_NS1V_17LinearCombinationISJ_fSJ_fLNS_15FloatRoundStyleE2EEES1O_S1U_JEEENS4_5SM1004TMEM4LOAD26SM100_TMEM_LOAD_32dp32b32xENS4_13SM90_TMA_LOADES1F_NS4_39AutoVectorizingCopyWithAssumedAlignmentILi128EEENS4_14SM90_TMA_STOREES1F_S27_S27_EEEvvEEEEvNT_6ParamsE:
        .type           _ZN7cutlass13device_kernelINS_4gemm6kernel13GemmUniversalIN4cute5tupleIJiiiiEEENS1_10collective13CollectiveMmaINS1_35MainloopSm100TmaUmmaWarpSpecializedILi41ELi2ELi4ENS5_IJNS4_1CILi2EEENSA_ILi1EEESC_EEEEENS5_IJNSA_ILi128EEENSA_ILi192EEENSA_ILi32EEEEEENS_12float_e4m3_tENS5_IJlSC_lEEESJ_SK_NS4_8TiledMMAINS4_8MMA_AtomIJNS4_10MMA_TraitsINS4_25SM100_MMA_F8F6F4_2x1SM_SSEJSJ_SJ_fSF_SG_NS4_17integral_constantINS4_4UMMA5MajorELSR_0EEESS_NSP_INSQ_7ScaleInELST_0EEESU_EEEEEENS4_6LayoutINS5_IJSC_SC_SC_EEENS5_IJNSA_ILi0EEESZ_SZ_EEEEENS5_IJNS4_10UnderscoreES12_S12_EEEEENS4_18SM100_TMA_2SM_LOADENS4_14ComposedLayoutINS4_7SwizzleILi1ELi4ELi3EEENS4_18smem_ptr_flag_bitsILi8EEENSX_INS5_IJNSA_ILi8EEESH_EEENS5_IJSH_SC_EEEEEEEvNS4_8identityES15_S1F_vS1G_EENS_8epilogue10collective18CollectiveEpilogueINS1I_23Sm100TmaWarpSpecializedILi3ELi2ELi32ELb0ELb0EEEJNS5_IJNSA_ILi64EEESG_SH_EEENS5_IJNSX_IS1N_SC_EENSX_INS5_IJSH_SB_EEENS5_IJSC_NSA_ILi96EEEEEEEEEEESJ_SK_SJ_SK_NS1I_6fusion15FusionCallbacksIS1M_NS1V_17LinearCombinationISJ_fSJ_fLNS_15FloatRoundStyleE2EEES1O_S1U_JEEENS4_5SM1004TMEM4LOAD26SM100_TMEM_LOAD_32dp32b32xENS4_13SM90_TMA_LOADES1F_NS4_39AutoVectorizingCopyWithAssumedAlignmentILi128EEENS4_14SM90_TMA_STOREES1F_S27_S27_EEEvvEEEEvNT_6ParamsE,@function
        .size           _ZN7cutlass13device_kernelINS_4gemm6kernel13GemmUniversalIN4cute5tupleIJiiiiEEENS1_10collective13CollectiveMmaINS1_35MainloopSm100TmaUmmaWarpSpecializedILi41ELi2ELi4ENS5_IJNS4_1CILi2EEENSA_ILi1EEESC_EEEEENS5_IJNSA_ILi128EEENSA_ILi192EEENSA_ILi32EEEEEENS_12float_e4m3_tENS5_IJlSC_lEEESJ_SK_NS4_8TiledMMAINS4_8MMA_AtomIJNS4_10MMA_TraitsINS4_25SM100_MMA_F8F6F4_2x1SM_SSEJSJ_SJ_fSF_SG_NS4_17integral_constantINS4_4UMMA5MajorELSR_0EEESS_NSP_INSQ_7ScaleInELST_0EEESU_EEEEEENS4_6LayoutINS5_IJSC_SC_SC_EEENS5_IJNSA_ILi0EEESZ_SZ_EEEEENS5_IJNS4_10UnderscoreES12_S12_EEEEENS4_18SM100_TMA_2SM_LOADENS4_14ComposedLayoutINS4_7SwizzleILi1ELi4ELi3EEENS4_18smem_ptr_flag_bitsILi8EEENSX_INS5_IJNSA_ILi8EEESH_EEENS5_IJSH_SC_EEEEEEEvNS4_8identityES15_S1F_vS1G_EENS_8epilogue10collective18CollectiveEpilogueINS1I_23Sm100TmaWarpSpecializedILi3ELi2ELi32ELb0ELb0EEEJNS5_IJNSA_ILi64EEESG_SH_EEENS5_IJNSX_IS1N_SC_EENSX_INS5_IJSH_SB_EEENS5_IJSC_NSA_ILi96EEEEEEEEEEESJ_SK_SJ_SK_NS1I_6fusion15FusionCallbacksIS1M_NS1V_17LinearCombinationISJ_fSJ_fLNS_15FloatRoundStyleE2EEES1O_S1U_JEEENS4_5SM1004TMEM4LOAD26SM100_TMEM_LOAD_32dp32b32xENS4_13SM90_TMA_LOADES1F_NS4_39AutoVectorizingCopyWithAssumedAlignmentILi128EEENS4_14SM90_TMA_STOREES1F_S27_S27_EEEvvEEEEvNT_6ParamsE,(.L_x_294 - _ZN7cutlass13device_kernelINS_4gemm6kernel13GemmUniversalIN4cute5tupleIJiiiiEEENS1_10collective13CollectiveMmaINS1_35MainloopSm100TmaUmmaWarpSpecializedILi41ELi2ELi4ENS5_IJNS4_1CILi2EEENSA_ILi1EEESC_EEEEENS5_IJNSA_ILi128EEENSA_ILi192EEENSA_ILi32EEEEEENS_12float_e4m3_tENS5_IJlSC_lEEESJ_SK_NS4_8TiledMMAINS4_8MMA_AtomIJNS4_10MMA_TraitsINS4_25SM100_MMA_F8F6F4_2x1SM_SSEJSJ_SJ_fSF_SG_NS4_17integral_constantINS4_4UMMA5MajorELSR_0EEESS_NSP_INSQ_7ScaleInELST_0EEESU_EEEEEENS4_6LayoutINS5_IJSC_SC_SC_EEENS5_IJNSA_ILi0EEESZ_SZ_EEEEENS5_IJNS4_10UnderscoreES12_S12_EEEEENS4_18SM100_TMA_2SM_LOADENS4_14ComposedLayoutINS4_7SwizzleILi1ELi4ELi3EEENS4_18smem_ptr_flag_bitsILi8EEENSX_INS5_IJNSA_ILi8EEESH_EEENS5_IJSH_SC_EEEEEEEvNS4_8identityES15_S1F_vS1G_EENS_8epilogue10collective18CollectiveEpilogueINS1I_23Sm100TmaWarpSpecializedILi3ELi2ELi32ELb0ELb0EEEJNS5_IJNSA_ILi64EEESG_SH_EEENS5_IJNSX_IS1N_SC_EENSX_INS5_IJSH_SB_EEENS5_IJSC_NSA_ILi96EEEEEEEEEEESJ_SK_SJ_SK_NS1I_6fusion15FusionCallbacksIS1M_NS1V_17LinearCombinationISJ_fSJ_fLNS_15FloatRoundStyleE2EEES1O_S1U_JEEENS4_5SM1004TMEM4LOAD26SM100_TMEM_LOAD_32dp32b32xENS4_13SM90_TMA_LOADES1F_NS4_39AutoVectorizingCopyWithAssumedAlignmentILi128EEENS4_14SM90_TMA_STOREES1F_S27_S27_EEEvvEEEEvNT_6ParamsE)
        .other          _ZN7cutlass13device_kernelINS_4gemm6kernel13GemmUniversalIN4cute5tupleIJiiiiEEENS1_10collective13CollectiveMmaINS1_35MainloopSm100TmaUmmaWarpSpecializedILi41ELi2ELi4ENS5_IJNS4_1CILi2EEENSA_ILi1EEESC_EEEEENS5_IJNSA_ILi128EEENSA_ILi192EEENSA_ILi32EEEEEENS_12float_e4m3_tENS5_IJlSC_lEEESJ_SK_NS4_8TiledMMAINS4_8MMA_AtomIJNS4_10MMA_TraitsINS4_25SM100_MMA_F8F6F4_2x1SM_SSEJSJ_SJ_fSF_SG_NS4_17integral_constantINS4_4UMMA5MajorELSR_0EEESS_NSP_INSQ_7ScaleInELST_0EEESU_EEEEEENS4_6LayoutINS5_IJSC_SC_SC_EEENS5_IJNSA_ILi0EEESZ_SZ_EEEEENS5_IJNS4_10UnderscoreES12_S12_EEEEENS4_18SM100_TMA_2SM_LOADENS4_14ComposedLayoutINS4_7SwizzleILi1ELi4ELi3EEENS4_18smem_ptr_flag_bitsILi8EEENSX_INS5_IJNSA_ILi8EEESH_EEENS5_IJSH_SC_EEEEEEEvNS4_8identityES15_S1F_vS1G_EENS_8epilogue10collective18CollectiveEpilogueINS1I_23Sm100TmaWarpSpecializedILi3ELi2ELi32ELb0ELb0EEEJNS5_IJNSA_ILi64EEESG_SH_EEENS5_IJNSX_IS1N_SC_EENSX_INS5_IJSH_SB_EEENS5_IJSC_NSA_ILi96EEEEEEEEEEESJ_SK_SJ_SK_NS1I_6fusion15FusionCallbacksIS1M_NS1V_17LinearCombinationISJ_fSJ_fLNS_15FloatRoundStyleE2EEES1O_S1U_JEEENS4_5SM1004TMEM4LOAD26SM100_TMEM_LOAD_32dp32b32xENS4_13SM90_TMA_LOADES1F_NS4_39AutoVectorizingCopyWithAssumedAlignmentILi128EEENS4_14SM90_TMA_STOREES1F_S27_S27_EEEvvEEEEvNT_6ParamsE,@"STO_CUDA_ENTRY STV_DEFAULT"
_ZN7cutlass13device_kernelINS_4gemm6kernel13GemmUniversalIN4cute5tupleIJiiiiEEENS1_10collective13CollectiveMmaINS1_35MainloopSm100TmaUmmaWarpSpecializedILi41ELi2ELi4ENS5_IJNS4_1CILi2EEENSA_ILi1EEESC_EEEEENS5_IJNSA_ILi128EEENSA_ILi192EEENSA_ILi32EEEEEENS_12float_e4m3_tENS5_IJlSC_lEEESJ_SK_NS4_8TiledMMAINS4_8MMA_AtomIJNS4_10MMA_TraitsINS4_25SM100_MMA_F8F6F4_2x1SM_SSEJSJ_SJ_fSF_SG_NS4_17integral_constantINS4_4UMMA5MajorELSR_0EEESS_NSP_INSQ_7ScaleInELST_0EEESU_EEEEEENS4_6LayoutINS5_IJSC_SC_SC_EEENS5_IJNSA_ILi0EEESZ_SZ_EEEEENS5_IJNS4_10UnderscoreES12_S12_EEEEENS4_18SM100_TMA_2SM_LOADENS4_14ComposedLayoutINS4_7SwizzleILi1ELi4ELi3EEENS4_18smem_ptr_flag_bitsILi8EEENSX_INS5_IJNSA_ILi8EEESH_EEENS5_IJSH_SC_EEEEEEEvNS4_8identityES15_S1F_vS1G_EENS_8epilogue10collective18CollectiveEpilogueINS1I_23Sm100TmaWarpSpecializedILi3ELi2ELi32ELb0ELb0EEEJNS5_IJNSA_ILi64EEESG_SH_EEENS5_IJNSX_IS1N_SC_EENSX_INS5_IJSH_SB_EEENS5_IJSC_NSA_ILi96EEEEEEEEEEESJ_SK_SJ_SK_NS1I_6fusion15FusionCallbacksIS1M_NS1V_17LinearCombinationISJ_fSJ_fLNS_15FloatRoundStyleE2EEES1O_S1U_JEEENS4_5SM1004TMEM4LOAD26SM100_TMEM_LOAD_32dp32b32xENS4_13SM90_TMA_LOADES1F_NS4_39AutoVectorizingCopyWithAssumedAlignmentILi128EEENS4_14SM90_TMA_STOREES1F_S27_S27_EEEvvEEEEvNT_6ParamsE:
[----:B------:R-:W1:Y:S01]  /*0000*/  LDC R1, c[0x0][0x37c] ;  /* 0x0000df00ff017b82 */ /* 0x000e620000000800 */
[----:B------:R-:W2:Y:S01]  /*0010*/  S2R R110, SR_TID.X ;  /* 0x00000000006e7919 */ /* 0x000ea20000002100 */
[----:B------:R-:W3:Y:S06]  /*0020*/  LDCU.64 UR4, c[0x0][0x890] ;  /* 0x00011200ff0477ac */ /* 0x000eec0008000a00 */
[----:B------:R-:W4:Y:S01]  /*0030*/  S2UR UR37, SR_CgaCtaId ;  /* 0x00000000002579c3 */ /* 0x000f220000008800 */
[----:B------:R-:W-:Y:S02]  /*0040*/  PRMT R98, RZ, 0x7610, R98 ;  /* 0x00007610ff627816 */ /* 0x000fe40000000062 */
[----:B------:R-:W-:Y:S01]  /*0050*/  ELECT P1, URZ, PT ;  /* 0x0000000000ff782f */ /* 0x000fe20003820000 */
[----:B------:R-:W1:Y:S01]  /*0060*/  LDCU.64 UR46, c[0x0][0x358] ;  /* 0x00006b00ff2e77ac */ /* 0x000e620008000a00 */
[----:B---3--:R-:W-:-:S04]  /*0070*/  UISETP.NE.U32.AND UP0, UPT, UR4, URZ, UPT ;  /* 0x000000ff0400728c */ /* 0x008fc8000bf05070 */
[----:B------:R-:W-:Y:S02]  /*0080*/  UISETP.NE.AND.EX UP0, UPT, UR5, URZ, UPT, UP0 ;  /* 0x000000ff0500728c */ /* 0x000fe4000bf05300 */
[----:B----4-:R-:W-:Y:S02]  /*0090*/  ULOP3.LUT UR9, UR37, 0x1, URZ, 0xc0, !UPT ;  /* 0x0000000125097892 */ /* 0x010fe4000f8ec0ff */
[----:B------:R-:W-:Y:S01]  /*00a0*/  ULOP3.LUT UR8, UR37, 0x1, URZ, 0x3c, !UPT ;  /* 0x0000000125087892 */ /* 0x000fe2000f8e3cff */
[----:B--2---:R-:W-:-:S05]  /*00b0*/  SHF.R.U32.HI R104, RZ, 0x5, R110 ;  /* 0x00000005ff687819 */ /* 0x004fca000001166e */
[----:B------:R-:W2:Y:S02]  /*00c0*/  SHFL.IDX PT, R0, R104, RZ, 0x1f ;  /* 0x00001fff68007589 */ /* 0x000ea400000e0000 */
[----:B--2---:R-:W-:Y:S01]  /*00d0*/  R2UR UR10, R0 ;  /* 0x00000000000a72ca */ /* 0x004fe200000e0000 */
[----:B-1----:R-:W-:-:S14]  /*00e0*/  BRA.U UP0, `(.L_x_0) ;  /* 0x00000001002c7547 */ /* 0x002fdc000b800000 */
[----:B------:R-:W1:Y:S02]  /*00f0*/  LDCU.64 UR6, c[0x0][0x888] ;  /* 0x00011100ff0677ac */ /* 0x000e640008000a00 */
[----:B-1----:R-:W-:-:S04]  /*0100*/  UISETP.NE.U32.AND UP0, UPT, UR6, URZ, UPT ;  /* 0x000000ff0600728c */ /* 0x002fc8000bf05070 */
[----:B------:R-:W-:-:S09]  /*0110*/  UISETP.NE.AND.EX UP0, UPT, UR7, URZ, UPT, UP0 ;  /* 0x000000ff0700728c */ /* 0x000fd2000bf05300 */
[----:B------:R-:W-:Y:S05]  /*0120*/  BRA.U !UP0, `(.L_x_1) ;  /* 0x0000000108107547 */ /* 0x000fea000b800000 */
[----:B------:R-:W1:Y:S02]  /*0130*/  LDC.64 R2, c[0x0][0x888] ;  /* 0x00022200ff027b82 */ /* 0x000e640000000a00 */
[----:B-1----:R1:W5:Y:S01]  /*0140*/  LDG.E R49, desc[UR46][R2.64] ;  /* 0x0000002e02317981 */ /* 0x002362000c1e1900 */
[----:B------:R-:W-:Y:S01]  /*0150*/  HFMA2 R98, -RZ, RZ, 0, 5.9604644775390625e-08 ;  /* 0x00000001ff627431 */ /* 0x000fe200000001ff */
[----:B------:R-:W-:Y:S05]  /*0160*/  BRA `(.L_x_0) ;  /* 0x00000000000c7947 */ /* 0x000fea0003800000 */
.L_x_1:
[----:B------:R-:W1:Y:S01]  /*0170*/  LDCU UR6, c[0x0][0x880] ;  /* 0x00011000ff0677ac */ /* 0x000e620008000800 */
[----:B------:R-:W-:Y:S01]  /*0180*/  HFMA2 R98, -RZ, RZ, 0, 5.9604644775390625e-08 ;  /* 0x00000001ff627431 */ /* 0x000fe200000001ff */
[----:B-1----:R-:W-:-:S07]  /*0190*/  MOV R49, UR6 ;  /* 0x0000000600317c02 */ /* 0x002fce0008000f00 */
.L_x_0:
[----:B------:R-:W2:Y:S02]  /*01a0*/  LDCU.64 UR6, c[0x0][0x8b0] ;  /* 0x00011600ff0677ac */ /* 0x000ea40008000a00 */
[----:B--2---:R-:W-:-:S04]  /*01b0*/  UISETP.NE.U32.AND UP0, UPT, UR6, URZ, UPT ;  /* 0x000000ff0600728c */ /* 0x004fc8000bf05070 */
[----:B------:R-:W-:-:S09]  /*01c0*/  UISETP.NE.AND.EX UP0, UPT, UR7, URZ, UPT, UP0 ;  /* 0x000000ff0700728c */ /* 0x000fd2000bf05300 */
[----:B------:R-:W-:Y:S05]  /*01d0*/  BRA.U UP0, `(.L_x_2) ;  /* 0x0000000100247547 */ /* 0x000fea000b800000 */
[----:B------:R-:W2:Y:S02]  /*01e0*/  LDCU.64 UR6, c[0x0][0x8a8] ;  /* 0x00011500ff0677ac */ /* 0x000ea40008000a00 */
[----:B--2---:R-:W-:-:S04]  /*01f0*/  UISETP.NE.U32.AND UP0, UPT, UR6, URZ, UPT ;  /* 0x000000ff0600728c */ /* 0x004fc8000bf05070 */
[----:B------:R-:W-:-:S09]  /*0200*/  UISETP.NE.AND.EX UP0, UPT, UR7, URZ, UPT, UP0 ;  /* 0x000000ff0700728c */ /* 0x000fd2000bf05300 */
[----:B------:R-:W-:Y:S05]  /*0210*/  BRA.U !UP0, `(.L_x_3) ;  /* 0x00000001080c7547 */ /* 0x000fea000b800000 */
[----:B------:R-:W2:Y:S02]  /*0220*/  LDC.64 R46, c[0x0][0x8a8] ;  /* 0x00022a00ff2e7b82 */ /* 0x000ea40000000a00 */
[----:B--2---:R2:W5:Y:S01]  /*0230*/  LDG.E R46, desc[UR46][R46.64] ;  /* 0x0000002e2e2e7981 */ /* 0x004562000c1e1900 */
[----:B------:R-:W-:Y:S05]  /*0240*/  BRA `(.L_x_2) ;  /* 0x0000000000087947 */ /* 0x000fea0003800000 */
.L_x_3:
[----:B------:R-:W2:Y:S02]  /*0250*/  LDCU UR6, c[0x0][0x8a0] ;  /* 0x00011400ff0677ac */ /* 0x000ea40008000800 */
[----:B--2---:R-:W-:Y:S02]  /*0260*/  MOV R46, UR6 ;  /* 0x00000006002e7c02 */ /* 0x004fe40008000f00 */
.L_x_2:
[----:B------:R-:W-:Y:S01]  /*0270*/  IMAD.U32 R0, RZ, RZ, UR10 ;  /* 0x0000000aff007e24 */ /* 0x000fe2000f8e00ff */
[----:B------:R-:W-:Y:S04]  /*0280*/  BSSY.RECONVERGENT B0, `(.L_x_4) ;  /* 0x000000c000007945 */ /* 0x000fe80003800200 */
[C---:B------:R-:W-:Y:S02]  /*0290*/  ISETP.NE.OR P2, PT, R0.reuse, 0x1, !P1 ;  /* 0x000000010000780c */ /* 0x040fe40004f45670 */
[----:B------:R-:W-:-:S11]  /*02a0*/  ISETP.NE.OR P0, PT, R0, 0x3, !P1 ;  /* 0x000000030000780c */ /* 0x000fd60004f05670 */
[----:B------:R-:W-:Y:S05]  /*02b0*/  @P2 BRA `(.L_x_5) ;  /* 0x0000000000202947 */ /* 0x000fea0003800000 */
[----:B------:R-:W3:Y:S02]  /*02c0*/  LDCU.64 UR6, c[0x0][0x348] ;  /* 0x00006900ff0677ac */ /* 0x000ee40008000a00 */
[----:B---3--:R-:W-:Y:S02]  /*02d0*/  UIADD3 UR12, UP1, UPT, UR6, 0x80, URZ ;  /* 0x00000080060c7890 */ /* 0x008fe4000ff3e0ff */
[----:B------:R-:W-:Y:S02]  /*02e0*/  UIADD3 UR6, UP0, UPT, UR6, 0x180, URZ ;  /* 0x0000018006067890 */ /* 0x000fe4000ff1e0ff */
[----:B------:R-:W-:Y:S02]  /*02f0*/  UIADD3.X UR13, UPT, UPT, URZ, UR7, URZ, UP1, !UPT ;  /* 0x00000007ff0d7290 */ /* 0x000fe40008ffe4ff */
[----:B------:R-:W-:-:S07]  /*0300*/  UIADD3.X UR7, UPT, UPT, URZ, UR7, URZ, UP0, !UPT ;  /* 0x00000007ff077290 */ /* 0x000fce00087fe4ff */
[----:B------:R3:W-:Y:S02]  /*0310*/  UTMACCTL.PF [UR12] ;  /* 0x000000000c0079b9 */ /* 0x0007e40008040000 */
[----:B------:R3:W-:Y:S02]  /*0320*/  UTMACCTL.PF [UR6] ;  /* 0x00000000060079b9 */ /* 0x0007e40008040000 */
[----:B---3--:R-:W-:Y:S01]  /*0330*/  NOP ;  /* 0x0000000000007918 */ /* 0x008fe20000000000 */
.L_x_5:
[----:B------:R-:W-:Y:S05]  /*0340*/  BSYNC.RECONVERGENT B0 ;  /* 0x0000000000007941 */ /* 0x000fea0003800200 */
.L_x_4:
[----:B------:R-:W-:Y:S04]  /*0350*/  BSSY.RECONVERGENT B0, `(.L_x_6) ;  /* 0x000000a000007945 */ /* 0x000fe80003800200 */
        /* <DEDUP_REMOVED lines=9> */
.L_x_7:
[----:B------:R-:W-:Y:S05]  /*03f0*/  BSYNC.RECONVERGENT B0 ;  /* 0x0000000000007941 */ /* 0x000fea0003800200 */
.L_x_6:
[----:B------:R-:W3:Y:S01]  /*0400*/  LDCU.64 UR6, c[0x0][0x888] ;  /* 0x00011100ff0677ac */ /* 0x000ee20008000a00 */
[----:B------:R-:W-:Y:S02]  /*0410*/  UISETP.EQ.U32.AND UP1, UPT, UR4, URZ, UPT ;  /* 0x000000ff0400728c */ /* 0x000fe4000bf22070 */
[----:B------:R-:W-:Y:S02]  /*0420*/  UPLOP3.LUT UP5, UPT, UPT, UPT, UPT, 0x80, 0x8 ;  /* 0x000000000008789c */ /* 0x000fe40003faf070 */
[----:B---3--:R-:W-:-:S04]  /*0430*/  UISETP.NE.U32.AND UP0, UPT, UR6, URZ, UPT ;  /* 0x000000ff0600728c */ /* 0x008fc8000bf05070 */
[----:B------:R-:W-:-:S04]  /*0440*/  UISETP.NE.AND.EX UP0, UPT, UR7, URZ, UPT, UP0 ;  /* 0x000000ff0700728c */ /* 0x000fc8000bf05300 */
[----:B------:R-:W-:-:S04]  /*0450*/  UISETP.EQ.OR.EX UP2, UPT, UR5, URZ, !UP0, UP1 ;  /* 0x000000ff0500728c */ /* 0x000fc8000c742710 */
[----:B------:R-:W-:-:S05]  /*0460*/  UP2UR UR51, UPR, URZ, 0x4 ;  /* 0x00000004ff337883 */ /* 0x000fca0008000000 */
[----:B------:R-:W-:Y:S07]  /*0470*/  BRA.U !UP2, `(.L_x_8) ;  /* 0x000000010a207547 */ /* 0x000fee000b800000 */
[----:B------:R-:W-:Y:S01]  /*0480*/  UISETP.NE.U32.AND UP2, UPT, UR4, URZ, UPT ;  /* 0x000000ff0400728c */ /* 0x000fe2000bf45070 */
[----:B-----5:R-:W-:Y:S01]  /*0490*/  FSETP.NEU.AND P0, PT, R49, RZ, PT ;  /* 0x000000ff3100720b */ /* 0x020fe20003f0d000 */
[----:B------:R-:W-:Y:S02]  /*04a0*/  USEL UR4, URZ, 0xffffffff, UP0 ;  /* 0xffffffffff047887 */ /* 0x000fe40008000000 */
[----:B------:R-:W-:-:S10]  /*04b0*/  UISETP.NE.AND.EX UP2, UPT, UR5, URZ, UPT, UP2 ;  /* 0x000000ff0500728c */ /* 0x000fd4000bf45320 */
[----:B------:R-:W-:Y:S01]  /*04c0*/  VOTEU.ANY UP1, P0 ;  /* 0x0000000000ff7886 */ /* 0x000fe20000020100 */
[----:B------:R-:W-:-:S04]  /*04d0*/  @!UP2 USEL UR4, URZ, 0xffffffff, UP1 ;  /* 0xffffffffff04a887 */ /* 0x000fc80008800000 */
[----:B------:R-:W-:-:S04]  /*04e0*/  ULOP3.LUT UR4, UR4, 0x1, URZ, 0xc0, !UPT ;  /* 0x0000000104047892 */ /* 0x000fc8000f8ec0ff */
[----:B------:R-:W-:-:S11]  /*04f0*/  UISETP.NE.U32.AND UP5, UPT, UR4, 0x1, UPT ;  /* 0x000000010400788c */ /* 0x000fd6000bfa5070 */
.L_x_8:
[----:B------:R-:W3:Y:S01]  /*0500*/  SHFL.IDX PT, R0, R104, RZ, 0x1f ;  /* 0x00001fff68007589 */ /* 0x000ee200000e0000 */
[----:B------:R-:W-:-:S04]  /*0510*/  UISETP.NE.AND UP1, UPT, UR10, 0x2, UPT ;  /* 0x000000020a00788c */ /* 0x000fc8000bf25270 */
[----:B------:R-:W-:Y:S02]  /*0520*/  UISETP.EQ.AND UP2, UPT, UR9, URZ, !UP1 ;  /* 0x000000ff0900728c */ /* 0x000fe4000cf42270 */
[----:B------:R-:W-:-:S04]  /*0530*/  USEL UR6, URZ, 0x1, UP1 ;  /* 0x00000001ff067887 */ /* 0x000fc80008800000 */
[----:B------:R-:W-:Y:S02]  /*0540*/  PLOP3.LUT P5, PT, P1, PT, UP2, 0x80, 0x8 ;  /* 0x000000000008781c */ /* 0x000fe40000faf028 */
[----:B---3--:R-:W-:-:S13]  /*0550*/  ISETP.NE.AND P0, PT, R0, RZ, PT ;  /* 0x000000ff0000720c */ /* 0x008fda0003f05270 */
[----:B------:R-:W-:Y:S05]  /*0560*/  @P0 BRA `(.L_x_9) ;  /* 0x0000000400780947 */ /* 0x000fea0003800000 */
[----:B------:R-:W-:Y:S01]  /*0570*/  ELECT P0, URZ, PT ;  /* 0x0000000000ff782f */ /* 0x000fe20003800000 */
[----:B------:R-:W-:-:S12]  /*0580*/  BSSY.RECONVERGENT B0, `(.L_x_9) ;  /* 0x000005c000007945 */ /* 0x000fd80003800200 */
[----:B------:R-:W-:Y:S05]  /*0590*/  @!P0 BRA `(.L_x_10) ;  /* 0x0000000400688947 */ /* 0x000fea0003800000 */
[----:B------:R-:W-:Y:S01]  /*05a0*/  UMOV UR5, 0x400 ;  /* 0x0000040000057882 */ /* 0x000fe20000000000 */
[----:B------:R-:W-:Y:S01]  /*05b0*/  UMOV UR4, 0x1 ;  /* 0x0000000100047882 */ /* 0x000fe20000000000 */
[----:B------:R-:W-:Y:S02]  /*05c0*/  ULEA UR5, UR37, UR5, 0x18 ;  /* 0x0000000525057291 */ /* 0x000fe4000f8ec0ff */
[----:B------:R-:W-:-:S04]  /*05d0*/  UIADD3 UR12, UPT, UPT, -UR4, 0x100000, URZ ;  /* 0x00100000040c7890 */ /* 0x000fc8000fffe1ff */
[----:B------:R-:W-:Y:S02]  /*05e0*/  USHF.L.U32 UR13, UR12, 0xb, URZ ;  /* 0x0000000b0c0d7899 */ /* 0x000fe400080006ff */
[----:B------:R-:W-:Y:S01]  /*05f0*/  USHF.L.U32 UR12, UR12, 0x1, URZ ;  /* 0x000000010c0c7899 */ /* 0x000fe200080006ff */
[----:B------:R-:W3:Y:S11]  /*0600*/  FENCE.VIEW.ASYNC.S ;  /* 0x00000000000073c6 */ /* 0x000ef60000000000 */
[----:B---3--:R3:W4:Y:S01]  /*0610*/  SYNCS.EXCH.64 URZ, [UR5], UR12 ;  /* 0x0000000c05ff75b2 */ /* 0x0087220008000100 */
[----:B------:R3:W1:Y:S01]  /*0620*/  SYNCS.EXCH.64 URZ, [UR5+0x148], UR12 ;  /* 0x0001480c05ff75b2 */ /* 0x0006620008000100 */
        /* <DEDUP_REMOVED lines=79> */
[----:B------:R3:W1:Y:S02]  /*0b20*/  SYNCS.EXCH.64 URZ, [UR5+0x288], UR12 ;  /* 0x0002880c05ff75b2 */ /* 0x0006640008000100 */
[----:B---34-:R-:W-:Y:S01]  /*0b30*/  NOP ;  /* 0x0000000000007918 */ /* 0x018fe20000000000 */
.L_x_10:
[----:B------:R-:W-:Y:S05]  /*0b40*/  BSYNC.RECONVERGENT B0 ;  /* 0x0000000000007941 */ /* 0x000fea0003800200 */
.L_x_9:
[----:B------:R-:W3:Y:S01]  /*0b50*/  SHFL.IDX PT, R0, R104, RZ, 0x1f ;  /* 0x00001fff68007589 */ /* 0x000ee200000e0000 */
[----:B------:R-:W-:Y:S01]  /*0b60*/  NOP ;  /* 0x0000000000007918 */ /* 0x000fe20000000000 */
[----:B---3--:R-:W-:-:S13]  /*0b70*/  ISETP.NE.AND P0, PT, R0, 0x1, PT ;  /* 0x000000010000780c */ /* 0x008fda0003f05270 */
[----:B------:R-:W-:Y:S05]  /*0b80*/  @P0 BRA `(.L_x_11) ;  /* 0x00000000004c0947 */ /* 0x000fea0003800000 */
[----:B------:R-:W-:Y:S01]  /*0b90*/  UMOV UR7, 0x400 ;  /* 0x0000040000077882 */ /* 0x000fe20000000000 */
[----:B------:R-:W-:Y:S01]  /*0ba0*/  UMOV UR5, 0x20 ;  /* 0x0000002000057882 */ /* 0x000fe20000000000 */
[----:B------:R-:W-:Y:S01]  /*0bb0*/  UMOV UR4, 0x80 ;  /* 0x0000008000047882 */ /* 0x000fe20000000000 */
[----:B------:R-:W-:Y:S02]  /*0bc0*/  ULEA UR7, UR37, UR7, 0x18 ;  /* 0x0000000725077291 */ /* 0x000fe4000f8ec0ff */
[----:B------:R-:W-:-:S04]  /*0bd0*/  UIADD3 UR12, UPT, UPT, -UR5, 0x100000, URZ ;  /* 0x00100000050c7890 */ /* 0x000fc8000fffe1ff */
[----:B------:R-:W-:Y:S02]  /*0be0*/  USHF.L.U32 UR13, UR12, 0xb, URZ ;  /* 0x0000000b0c0d7899 */ /* 0x000fe400080006ff */
[----:B------:R-:W-:Y:S02]  /*0bf0*/  USHF.L.U32 UR12, UR12, 0x1, URZ ;  /* 0x000000010c0c7899 */ /* 0x000fe400080006ff */
[----:B------:R-:W-:-:S04]  /*0c00*/  UIADD3 UR4, UPT, UPT, -UR4, 0x100000, URZ ;  /* 0x0010000004047890 */ /* 0x000fc8000fffe1ff */
[----:B------:R-:W-:Y:S02]  /*0c10*/  USHF.L.U32 UR5, UR4, 0xb, URZ ;  /* 0x0000000b04057899 */ /* 0x000fe400080006ff */
[----:B------:R-:W-:Y:S01]  /*0c20*/  USHF.L.U32 UR4, UR4, 0x1, URZ ;  /* 0x0000000104047899 */ /* 0x000fe200080006ff */
[----:B------:R-:W-:Y:S01]  /*0c30*/  ELECT P0, URZ, PT ;  /* 0x0000000000ff782f */ /* 0x000fe20003800000 */
[----:B------:R-:W3:Y:S02]  /*0c40*/  FENCE.VIEW.ASYNC.S ;  /* 0x00000000000073c6 */ /* 0x000ee40000000000 */
[----:B---3--:R3:W4:Y:S08]  /*0c50*/  SYNCS.EXCH.64 URZ, [UR7+0x290], UR12 ;  /* 0x0002900c07ff75b2 */ /* 0x0087300008000100 */
[----:B------:R3:W1:Y:S01]  /*0c60*/  SYNCS.EXCH.64 URZ, [UR7+0x2a8], UR4 ;  /* 0x0002a80407ff75b2 */ /* 0x0006620008000100 */
[----:B------:R3:W1:Y:S01]  /*0c70*/  SYNCS.EXCH.64 URZ, [UR7+0x298], UR12 ;  /* 0x0002980c07ff75b2 */ /* 0x0006620008000100 */
[----:B------:R3:W1:Y:S01]  /*0c80*/  SYNCS.EXCH.64 URZ, [UR7+0x2b0], UR4 ;  /* 0x0002b00407ff75b2 */ /* 0x0006620008000100 */
[----:B------:R3:W1:Y:S01]  /*0c90*/  SYNCS.EXCH.64 URZ, [UR7+0x2a0], UR12 ;  /* 0x0002a00c07ff75b2 */ /* 0x0006620008000100 */
[----:B------:R3:W1:Y:S01]  /*0ca0*/  SYNCS.EXCH.64 URZ, [UR7+0x2b8], UR4 ;  /* 0x0002b80407ff75b2 */ /* 0x0006620008000100 */
[----:B------:R-:W-:Y:S01]  /*0cb0*/  NOP ;  /* 0x0000000000007918 */ /* 0x000fe20000000000 */
.L_x_11:
[----:B------:R-:W2:Y:S01]  /*0cc0*/  SHFL.IDX PT, R0, R104, RZ, 0x1f ;  /* 0x00001fff68007589 */ /* 0x000ea200000e0000 */
[----:B------:R-:W-:Y:S01]  /*0cd0*/  NOP ;  /* 0x0000000000007918 */ /* 0x000fe20000000000 */
[----:B--2---:R-:W-:-:S13]  /*0ce0*/  ISETP.NE.AND P0, PT, R0, 0x3, PT ;  /* 0x000000030000780c */ /* 0x004fda0003f05270 */
[----:B------:R-:W-:Y:S05]  /*0cf0*/  @P0 BRA `(.L_x_12) ;  /* 0x00000000002c0947 */ /* 0x000fea0003800000 */
[----:B---3--:R-:W-:Y:S01]  /*0d00*/  UMOV UR5, 0x400 ;  /* 0x0000040000057882 */ /* 0x008fe20000000000 */
[----:B------:R-:W-:Y:S01]  /*0d10*/  UMOV UR4, 0x20 ;  /* 0x0000002000047882 */ /* 0x000fe20000000000 */
[----:B------:R-:W-:Y:S02]  /*0d20*/  ULEA UR5, UR37, UR5, 0x18 ;  /* 0x0000000525057291 */ /* 0x000fe4000f8ec0ff */
[----:B------:R-:W-:-:S04]  /*0d30*/  UIADD3 UR12, UPT, UPT, -UR4, 0x100000, URZ ;  /* 0x00100000040c7890 */ /* 0x000fc8000fffe1ff */
[----:B------:R-:W-:Y:S02]  /*0d40*/  USHF.L.U32 UR13, UR12, 0xb, URZ ;  /* 0x0000000b0c0d7899 */ /* 0x000fe400080006ff */
[----:B------:R-:W-:Y:S01]  /*0d50*/  USHF.L.U32 UR12, UR12, 0x1, URZ ;  /* 0x000000010c0c7899 */ /* 0x000fe200080006ff */
[----:B------:R-:W-:Y:S01]  /*0d60*/  ELECT P0, URZ, PT ;  /* 0x0000000000ff782f */ /* 0x000fe20003800000 */
[----:B------:R-:W2:Y:S10]  /*0d70*/  FENCE.VIEW.ASYNC.S ;  /* 0x00000000000073c6 */ /* 0x000eb40000000000 */
[----:B--2---:R2:W3:Y:S01]  /*0d80*/  SYNCS.EXCH.64 URZ, [UR5+0x2c0], UR12 ;  /* 0x0002c00c05ff75b2 */ /* 0x0044e20008000100 */
[----:B------:R2:W1:Y:S01]  /*0d90*/  SYNCS.EXCH.64 URZ, [UR5+0x2c8], UR12 ;  /* 0x0002c80c05ff75b2 */ /* 0x0004620008000100 */
[----:B------:R-:W-:Y:S01]  /*0da0*/  NOP ;  /* 0x0000000000007918 */ /* 0x000fe20000000000 */
.L_x_12:
[----:B------:R-:W4:Y:S01]  /*0db0*/  SHFL.IDX PT, R0, R104, RZ, 0x1f ;  /* 0x00001fff68007589 */ /* 0x000f2200000e0000 */
[----:B------:R-:W-:Y:S01]  /*0dc0*/  NOP ;  /* 0x0000000000007918 */ /* 0x000fe20000000000 */
[----:B----4-:R-:W-:-:S13]  /*0dd0*/  ISETP.NE.AND P0, PT, R0, 0x4, PT ;  /* 0x000000040000780c */ /* 0x010fda0003f05270 */
[----:B------:R-:W-:Y:S05]  /*0de0*/  @P0 BRA `(.L_x_13) ;  /* 0x0000000000480947 */ /* 0x000fea0003800000 */
[----:B---3--:R-:W-:Y:S01]  /*0df0*/  UMOV UR7, 0x1e0 ;  /* 0x000001e000077882 */ /* 0x008fe20000000000 */
[----:B--2---:R-:W-:Y:S01]  /*0e00*/  UMOV UR5, 0x400 ;  /* 0x0000040000057882 */ /* 0x004fe20000000000 */
[----:B------:R-:W-:Y:S01]  /*0e10*/  USEL UR7, UR7, 0x1a0, UP5 ;  /* 0x000001a007077887 */ /* 0x000fe2000a800000 */
        /* <DEDUP_REMOVED lines=9> */
[----:B------:R-:W2:Y:S02]  /*0eb0*/  FENCE.VIEW.ASYNC.S ;  /* 0x00000000000073c6 */ /* 0x000ea40000000000 */
[----:B--2---:R4:W2:Y:S08]  /*0ec0*/  SYNCS.EXCH.64 URZ, [UR5+0x2d0], UR12 ;  /* 0x0002d00c05ff75b2 */ /* 0x0048b00008000100 */
[----:B------:R4:W3:Y:S01]  /*0ed0*/  SYNCS.EXCH.64 URZ, [UR5+0x2e0], UR14 ;  /* 0x0002e00e05ff75b2 */ /* 0x0008e20008000100 */
[----:B------:R4:W1:Y:S01]  /*0ee0*/  SYNCS.EXCH.64 URZ, [UR5+0x2d8], UR12 ;  /* 0x0002d80c05ff75b2 */ /* 0x0008620008000100 */
[----:B------:R4:W1:Y:S02]  /*0ef0*/  SYNCS.EXCH.64 URZ, [UR5+0x2e8], UR14 ;  /* 0x0002e80e05ff75b2 */ /* 0x0008640008000100 */
[----:B----4-:R-:W-:Y:S01]  /*0f00*/  NOP ;  /* 0x0000000000007918 */ /* 0x010fe20000000000 */
.L_x_13:
[----:B------:R-:W4:Y:S01]  /*0f10*/  SHFL.IDX PT, R0, R104, RZ, 0x1f ;  /* 0x00001fff68007589 */ /* 0x000f2200000e0000 */
[----:B------:R-:W-:Y:S01]  /*0f20*/  NOP ;  /* 0x0000000000007918 */ /* 0x000fe20000000000 */
[----:B----4-:R-:W-:-:S13]  /*0f30*/  ISETP.NE.AND P0, PT, R0, 0x5, PT ;  /* 0x000000050000780c */ /* 0x010fda0003f05270 */
[----:B------:R-:W-:Y:S05]  /*0f40*/  @P0 BRA `(.L_x_14) ;  /* 0x0000000000540947 */ /* 0x000fea0003800000 */
[----:B---3--:R-:W-:Y:S01]  /*0f50*/  UMOV UR7, 0x400 ;  /* 0x0000040000077882 */ /* 0x008fe20000000000 */
[----:B--2---:R-:W-:Y:S01]  /*0f60*/  UMOV UR5, 0x1 ;  /* 0x0000000100057882 */ /* 0x004fe20000000000 */
        /* <DEDUP_REMOVED lines=13> */
[----:B------:R4:W1:Y:S01]  /*1040*/  SYNCS.EXCH.64 URZ, [UR7+0x318], UR4 ;  /* 0x0003180407ff75b2 */ /* 0x0008620008000100 */
[----:B------:R4:W1:Y:S01]  /*1050*/  SYNCS.EXCH.64 URZ, [UR7+0x300], UR12 ;  /* 0x0003000c07ff75b2 */ /* 0x0008620008000100 */
[----:B------:R4:W1:Y:S01]  /*1060*/  SYNCS.EXCH.64 URZ, [UR7+0x320], UR4 ;  /* 0x0003200407ff75b2 */ /* 0x0008620008000100 */
[----:B------:R4:W1:Y:S01]  /*1070*/  SYNCS.EXCH.64 URZ, [UR7+0x308], UR12 ;  /* 0x0003080c07ff75b2 */ /* 0x0008620008000100 */
[----:B------:R4:W1:Y:S02]  /*1080*/  SYNCS.EXCH.64 URZ, [UR7+0x328], UR4 ;  /* 0x0003280407ff75b2 */ /* 0x0008640008000100 */
[----:B----4-:R-:W-:Y:S01]  /*1090*/  NOP ;  /* 0x0000000000007918 */ /* 0x010fe20000000000 */
.L_x_14:
[----:B------:R-:W4:Y:S01]  /*10a0*/  SHFL.IDX PT, R0, R104, RZ, 0x1f ;  /* 0x00001fff68007589 */ /* 0x000f2200000e0000 */
[----:B------:R-:W-:Y:S01]  /*10b0*/  ISETP.NE.OR P1, PT, RZ, UR10, !P1 ;  /* 0x0000000aff007c0c */ /* 0x000fe2000cf25670 */
[----:B------:R-:W-:Y:S01]  /*10c0*/  NOP ;  /* 0x0000000000007918 */ /* 0x000fe20000000000 */
[----:B----4-:R-:W-:-:S13]  /*10d0*/  ISETP.NE.AND P0, PT, R0, 0x3, PT ;  /* 0x000000030000780c */ /* 0x010fda0003f05270 */
[----:B------:R-:W-:Y:S05]  /*10e0*/  @P0 BRA `(.L_x_15) ;  /* 0x0000000000340947 */ /* 0x000fea0003800000 */
[----:B--23--:R-:W-:Y:S01]  /*10f0*/  UMOV UR5, 0x400 ;  /* 0x0000040000057882 */ /* 0x00cfe20000000000 */
[----:B------:R-:W-:Y:S01]  /*1100*/  UMOV UR4, 0x20 ;  /* 0x0000002000047882 */ /* 0x000fe20000000000 */
[----:B------:R-:W-:Y:S02]  /*1110*/  ULEA UR5, UR37, UR5, 0x18 ;  /* 0x0000000525057291 */ /* 0x000fe4000f8ec0ff */
[----:B------:R-:W-:-:S04]  /*1120*/  UIADD3 UR12, UPT, UPT, -UR4, 0x100000, URZ ;  /* 0x00100000040c7890 */ /* 0x000fc8000fffe1ff */
[----:B------:R-:W-:Y:S02]  /*1130*/  USHF.L.U32 UR13, UR12, 0xb, URZ ;  /* 0x0000000b0c0d7899 */ /* 0x000fe400080006ff */
[----:B------:R-:W-:Y:S01]  /*1140*/  USHF.L.U32 UR12, UR12, 0x1, URZ ;  /* 0x000000010c0c7899 */ /* 0x000fe200080006ff */
[----:B------:R-:W-:Y:S01]  /*1150*/  ELECT P0, URZ, PT ;  /* 0x0000000000ff782f */ /* 0x000fe20003800000 */
[----:B------:R-:W2:Y:S10]  /*1160*/  FENCE.VIEW.ASYNC.S ;  /* 0x00000000000073c6 */ /* 0x000eb40000000000 */
[----:B--2---:R4:W2:Y:S01]  /*1170*/  SYNCS.EXCH.64 URZ, [UR5+0x330], UR12 ;  /* 0x0003300c05ff75b2 */ /* 0x0048a20008000100 */
[----:B------:R4:W3:Y:S01]  /*1180*/  SYNCS.EXCH.64 URZ, [UR5+0x340], UR12 ;  /* 0x0003400c05ff75b2 */ /* 0x0008e20008000100 */
[----:B------:R4:W1:Y:S01]  /*1190*/  SYNCS.EXCH.64 URZ, [UR5+0x338], UR12 ;  /* 0x0003380c05ff75b2 */ /* 0x0008620008000100 */
[----:B------:R4:W1:Y:S02]  /*11a0*/  SYNCS.EXCH.64 URZ, [UR5+0x348], UR12 ;  /* 0x0003480c05ff75b2 */ /* 0x0008640008000100 */
[----:B----4-:R-:W-:Y:S01]  /*11b0*/  NOP ;  /* 0x0000000000007918 */ /* 0x010fe20000000000 */
.L_x_15:
[----:B------:R-:W-:Y:S01]  /*11c0*/  VOTEU.ALL UP1, P1 ;  /* 0x0000000000ff7886 */ /* 0x000fe20000820000 */
[----:B--23--:R-:W2:Y:S01]  /*11d0*/  LDCU UR5, c[0x0][0x36c] ;  /* 0x00006d80ff0577ac */ /* 0x00cea20008000800 */
[----:B------:R-:W-:Y:S01]  /*11e0*/  NOP ;  /* 0x0000000000007918 */ /* 0x000fe20000000000 */
[----:B------:R-:W-:Y:S01]  /*11f0*/  LOP3.LUT R10, R110, 0x1f, RZ, 0xc0, !PT ;  /* 0x0000001f6e0a7812 */ /* 0x000fe200078ec0ff */
[----:B------:R-:W-:Y:S01]  /*1200*/  UMOV UR12, 0x20 ;  /* 0x00000020000c7882 */ /* 0x000fe20000000000 */
[----:B------:R-:W-:Y:S01]  /*1210*/  @!UP1 UMOV UR4, 0x400 ;  /* 0x0000040000049882 */ /* 0x000fe20000000000 */
[----:B------:R-:W-:-:S04]  /*1220*/  @!UP1 UIADD3 UR12, UPT, UPT, -UR12, 0x100000, URZ ;  /* 0x001000000c0c9890 */ /* 0x000fc8000fffe1ff */
[----:B------:R-:W-:Y:S02]  /*1230*/  @!UP1 USHF.L.U32 UR13, UR12, 0xb, URZ ;  /* 0x0000000b0c0d9899 */ /* 0x000fe400080006ff */
[----:B------:R-:W-:Y:S02]  /*1240*/  @!UP1 USHF.L.U32 UR12, UR12, 0x1, URZ ;  /* 0x000000010c0c9899 */ /* 0x000fe400080006ff */
[----:B------:R-:W-:Y:S01]  /*1250*/  @!UP1 ULEA UR4, UR37, UR4, 0x18 ;  /* 0x0000000425049291 */ /* 0x000fe2000f8ec0ff */
[----:B------:R-:W-:Y:S01]  /*1260*/  VOTEU.ALL UP1, P1 ;  /* 0x0000000000ff7886 */ /* 0x000fe20000820000 */
[----:B------:R-:W-:Y:S01]  /*1270*/  UISETP.NE.AND UP4, UPT, UR10, URZ, UPT ;  /* 0x000000ff0a00728c */ /* 0x000fe2000bf85270 */
[----:B------:R-:W3:Y:S09]  /*1280*/  FENCE.VIEW.ASYNC.S ;  /* 0x00000000000073c6 */ /* 0x000ef20000000000 */
[----:B---3--:R3:W4:Y:S01]  /*1290*/  @!UP1 SYNCS.EXCH.64 URZ, [UR4+0x350], UR12 ;  /* 0x0003500c04ff95b2 */ /* 0x0087220008000100 */
[----:B--2---:R-:W-:-:S09]  /*12a0*/  UISETP.EQ.U32.AND UP1, UPT, UR5, 0x1, UPT ;  /* 0x000000010500788c */ /* 0x004fd2000bf22070 */
[----:B------:R-:W-:Y:S05]  /*12b0*/  BRA.U !UP1, `(.L_x_16) ;  /* 0x0000000109087547 */ /* 0x000fea000b800000 */
[----:B-1--4-:R-:W-:Y:S01]  /*12c0*/  UCGABAR_ARV ;  /* 0x00000000000079c7 */ /* 0x012fe20008000000 */
[----:B------:R-:W-:Y:S05]  /*12d0*/  BRA `(.L_x_17) ;  /* 0x0000000000047947 */ /* 0x000fea0003800000 */
.L_x_16:
[----:B-1--4-:R-:W-:Y:S01]  /*12e0*/  NOP ;  /* 0x0000000000007918 */ /* 0x012fe20000000000 */
.L_x_17:
[----:B------:R-:W1:Y:S01]  /*12f0*/  S2R R15, SR_CTAID.Y ;  /* 0x00000000000f7919 */ /* 0x000e620000002600 */
[----:B------:R-:W-:-:S05]  /*1300*/  CS2R.32 R97, SR_CgaSize ;  /* 0x0000000000617805 */ /* 0x000fca0000008a00 */
[----:B------:R-:W-:-:S05]  /*1310*/  IMAD R97, R97, -0xa0, RZ ;  /* 0xffffff6061617824 */ /* 0x000fca00078e02ff */
[----:B---3--:R-:W-:-:S14]  /*1320*/  R2UR UR4, R97 ;  /* 0x00000000610472ca */ /* 0x008fdc00000e0000 */
[----:B------:R-:W2:Y:S01]  /*1330*/  LDCU UR4, c[0x0][UR4+0x2b4] ;  /* 0x00005680040477ac */ /* 0x000ea20008000800 */
[----:B------:R-:W-:-:S05]  /*1340*/  CS2R.32 R0, SR_CgaSize ;  /* 0x0000000000007805 */ /* 0x000fca0000008a00 */
[----:B------:R-:W-:-:S06]  /*1350*/  IMAD R0, R0, -0xa0, RZ ;  /* 0xffffff6000007824 */ /* 0x000fcc00078e02ff */
[----:B------:R-:W3:Y:S01]  /*1360*/  LDC R0, c[0x0][R0+0x2a4] ;  /* 0x0000a90000007b82 */ /* 0x000ee20000000800 */
[----:B------:R-:W-:Y:S01]  /*1370*/  PRMT R8, RZ, 0x7610, R8 ;  /* 0x00007610ff087816 */ /* 0x000fe20000000008 */
[----:B------:R-:W4:Y:S01]  /*1380*/  S2R R9, SR_CTAID.X ;  /* 0x0000000000097919 */ /* 0x000f220000002500 */
[----:B------:R-:W-:-:S05]  /*1390*/  CS2R.32 R97, SR_CgaSize ;  /* 0x0000000000617805 */ /* 0x000fca0000008a00 */
[----:B------:R-:W-:-:S05]  /*13a0*/  IMAD R97, R97, -0xa0, RZ ;  /* 0xffffff6061617824 */ /* 0x000fca00078e02ff */
[----:B------:R-:W-:-:S14]  /*13b0*/  R2UR UR5, R97 ;  /* 0x00000000610572ca */ /* 0x000fdc00000e0000 */
[----:B------:R-:W3:Y:S01]  /*13c0*/  LDCU UR5, c[0x0][UR5+0x2b0] ;  /* 0x00005600050577ac */ /* 0x000ee20008000800 */
[----:B------:R-:W-:Y:S01]  /*13d0*/  UISETP.NE.AND UP2, UPT, UR10, 0x2, UPT ;  /* 0x000000020a00788c */ /* 0x000fe2000bf45270 */
[----:B------:R-:W2:Y:S01]  /*13e0*/  LDC R11, c[0x0][0xb24] ;  /* 0x0002c900ff0b7b82 */ /* 0x000ea20000000800 */
[----:B------:R-:W-:-:S05]  /*13f0*/  CS2R.32 R2, SR_CgaSize ;  /* 0x0000000000027805 */ /* 0x000fca0000008a00 */
[----:B------:R-:W-:-:S06]  /*1400*/  IMAD R2, R2, -0xa0, RZ ;  /* 0xffffff6002027824 */ /* 0x000fcc00078e02ff */
[----:B------:R-:W3:Y:S08]  /*1410*/  LDC R2, c[0x0][R2+0x2a0] ;  /* 0x0000a80002027b82 */ /* 0x000ef00000000800 */
[----:B------:R-:W3:Y:S01]  /*1420*/  LDC R37, c[0x0][0xb24] ;  /* 0x0002c900ff257b82 */ /* 0x000ee20000000800 */
[----:B-1----:R-:W-:-:S07]  /*1430*/  I2FP.F32.U32 R96, R15 ;  /* 0x0000000f00607245 */ /* 0x002fce0000201000 */
[----:B------:R-:W1:Y:S01]  /*1440*/  S2UR UR36, SR_CTAID.Z ;  /* 0x00000000002479c3 */ /* 0x000e620000002700 */
[----:B--2---:R-:W-:Y:S01]  /*1450*/  ISETP.GE.AND P0, PT, R11, 0x1, PT ;  /* 0x000000010b00780c */ /* 0x004fe20003f06270 */
[----:B----4-:R-:W-:Y:S01]  /*1460*/  IMAD.MOV.U32 R14, RZ, RZ, R9 ;  /* 0x000000ffff0e7224 */ /* 0x010fe200078e0009 */
[----:B------:R-:W-:Y:S01]  /*1470*/  I2FP.F32.U32 R97, R9 ;  /* 0x0000000900617245 */ /* 0x000fe20000201000 */
[----:B------:R-:W-:Y:S01]  /*1480*/  FMUL R96, R96, UR4 ;  /* 0x0000000460607c20 */ /* 0x000fe20008400000 */
[----:B------:R-:W2:Y:S03]  /*1490*/  LDCU UR4, c[0x0][0xb30] ;  /* 0x00016600ff0477ac */ /* 0x000ea60008000800 */
[----:B---3--:R-:W-:Y:S02]  /*14a0*/  FMUL R97, R97, UR5 ;  /* 0x0000000561617c20 */ /* 0x008fe40008400000 */
[----:B------:R-:W3:Y:S08]  /*14b0*/  F2I.U32.TRUNC.NTZ R96, R96 ;  /* 0x0000006000607305 */ /* 0x000ef0000020f000 */
[----:B------:R-:W4:Y:S01]  /*14c0*/  F2I.U32.TRUNC.NTZ R97, R97 ;  /* 0x0000006100617305 */ /* 0x000f22000020f000 */
[----:B--2---:R-:W-:Y:S01]  /*14d0*/  UISETP.NE.AND UP3, UPT, UR4, 0x1, UPT ;  /* 0x000000010400788c */ /* 0x004fe2000bf65270 */
[----:B---3--:R-:W-:-:S05]  /*14e0*/  IADD3 R96, PT, PT, -R96, RZ, RZ ;  /* 0x000000ff60607210 */ /* 0x008fca0007ffe1ff */
[----:B------:R-:W-:Y:S01]  /*14f0*/  IMAD R96, R0, R96, R15 ;  /* 0x0000006000607224 */ /* 0x000fe200078e020f */
[----:B------:R-:W-:Y:S01]  /*1500*/  PRMT R0, RZ, 0x7610, R0 ;  /* 0x00007610ff007816 */ /* 0x000fe20000000000 */
[----:B----4-:R-:W-:-:S04]  /*1510*/  IMAD.MOV R97, RZ, RZ, -R97 ;  /* 0x000000ffff617224 */ /* 0x010fc800078e0a61 */
[----:B------:R-:W-:Y:S01]  /*1520*/  IMAD R97, R2, R97, R9 ;  /* 0x0000006102617224 */ /* 0x000fe200078e0209 */
[----:B-1----:R-:W-:Y:S06]  /*1530*/  BRA.U UP4, `(.L_x_18) ;  /* 0x0000000104247547 */ /* 0x002fec000b800000 */
[----:B------:R-:W-:Y:S01]  /*1540*/  ISETP.NE.AND P1, PT, R96, RZ, PT ;  /* 0x000000ff6000720c */ /* 0x000fe20003f25270 */
[----:B------:R-:W-:Y:S01]  /*1550*/  IMAD.MOV.U32 R0, RZ, RZ, 0x3 ;  /* 0x00000003ff007424 */ /* 0x000fe200078e00ff */
[C---:B------:R-:W-:Y:S02]  /*1560*/  LOP3.LUT R2, R97.reuse, 0xfffffffe, RZ, 0xc0, !PT ;  /* 0xfffffffe61027812 */ /* 0x040fe400078ec0ff */
[----:B------:R-:W-:Y:S02]  /*1570*/  ISETP.LT.U32.OR P1, PT, R97, 0x2, !P1 ;  /* 0x000000026100780c */ /* 0x000fe40004f21470 */
[----:B------:R-:W-:Y:S02]  /*1580*/  SHF.L.U32 R0, R0, R2, RZ ;  /* 0x0000000200007219 */ /* 0x000fe400000006ff */
[----:B------:R-:W-:Y:S02]  /*1590*/  SEL R4, RZ, 0x1, !P1 ;  /* 0x00000001ff047807 */ /* 0x000fe40004800000 */
[----:B------:R-:W-:-:S05]  /*15a0*/  SEL R3, RZ, 0x2, !P1 ;  /* 0x00000002ff037807 */ /* 0x000fca0004800000 */
[----:B------:R-:W-:-:S05]  /*15b0*/  IMAD.IADD R3, R4, 0x1, R3 ;  /* 0x0000000104037824 */ /* 0x000fca00078e0203 */
[----:B------:R-:W-:Y:S02]  /*15c0*/  PRMT R8, R3, 0x7610, R8 ;  /* 0x0000761003087816 */ /* 0x000fe40000000008 */
.L_x_18:
[----:B------:R-:W-:Y:S05]  /*15d0*/  @!P0 BRA `(.L_x_19) ;  /* 0x0000000000b88947 */ /* 0x000fea0003800000 */
[----:B------:R-:W1:Y:S01]  /*15e0*/  LDC.64 R4, c[0x0][0xb18] ;  /* 0x0002c600ff047b82 */ /* 0x000e620000000a00 */
[----:B------:R-:W-:-:S07]  /*15f0*/  ISETP.NE.AND P0, PT, R11, 0x1, PT ;  /* 0x000000010b00780c */ /* 0x000fce0003f05270 */
[----:B------:R-:W2:Y:S08]  /*1600*/  LDC R14, c[0x0][0xb0c] ;  /* 0x0002c300ff0e7b82 */ /* 0x000eb00000000800 */
[----:B------:R-:W3:Y:S08]  /*1610*/  LDC R16, c[0x0][0x370] ;  /* 0x0000dc00ff107b82 */ /* 0x000ef00000000800 */
[----:B------:R-:W4:Y:S01]  /*1620*/  LDC R13, c[0x0][0x374] ;  /* 0x0000dd00ff0d7b82 */ /* 0x000f220000000800 */
[----:B-1----:R-:W-:-:S07]  /*1630*/  ISETP.NE.AND P1, PT, R4, 0x1, PT ;  /* 0x000000010400780c */ /* 0x002fce0003f25270 */
[----:B------:R-:W3:Y:S01]  /*1640*/  LDC.64 R6, c[0x0][0xb10] ;  /* 0x0002c400ff067b82 */ /* 0x000ee20000000a00 */
[----:B--2---:R-:W-:-:S07]  /*1650*/  ISETP.NE.AND P2, PT, R14, 0x1, PT ;  /* 0x000000010e00780c */ /* 0x004fce0003f45270 */
[----:B------:R-:W1:Y:S08]  /*1660*/  LDC R12, c[0x0][0xb20] ;  /* 0x0002c800ff0c7b82 */ /* 0x000e700000000800 */
[----:B------:R-:W2:Y:S01]  /*1670*/  LDC.64 R2, c[0x0][0xb28] ;  /* 0x0002ca00ff027b82 */ /* 0x000ea20000000a00 */
[----:B----4-:R-:W-:-:S04]  /*1680*/  IMAD.HI.U32 R17, R13, R5, RZ ;  /* 0x000000050d117227 */ /* 0x010fc800078e00ff */
[----:B------:R-:W-:-:S04]  /*1690*/  IMAD.HI.U32 R5, R15, R5, RZ ;  /* 0x000000050f057227 */ /* 0x000fc800078e00ff */
[----:B---3--:R-:W-:-:S05]  /*16a0*/  IMAD.HI.U32 R18, R16, R6, RZ ;  /* 0x0000000610127227 */ /* 0x008fca00078e00ff */
[-C--:B------:R-:W-:Y:S01]  /*16b0*/  @P2 SHF.R.U32.HI R16, RZ, R7.reuse, R18 ;  /* 0x00000007ff102219 */ /* 0x080fe20000011612 */
[----:B------:R-:W-:Y:S01]  /*16c0*/  IMAD.HI.U32 R18, R9, R6, RZ ;  /* 0x0000000609127227 */ /* 0x000fe200078e00ff */
[-C--:B-1----:R-:W-:Y:S02]  /*16d0*/  @P1 SHF.R.U32.HI R13, RZ, R12.reuse, R17 ;  /* 0x0000000cff0d1219 */ /* 0x082fe40000011611 */
[----:B------:R-:W-:Y:S02]  /*16e0*/  SHF.R.U32.HI R5, RZ, R12, R5 ;  /* 0x0000000cff057219 */ /* 0x000fe40000011605 */
[----:B------:R-:W-:Y:S02]  /*16f0*/  SHF.R.U32.HI R18, RZ, R7, R18 ;  /* 0x00000007ff127219 */ /* 0x000fe40000011612 */
[----:B------:R-:W-:Y:S01]  /*1700*/  SEL R5, R15, R5, !P1 ;  /* 0x000000050f057207 */ /* 0x000fe20004800000 */
[----:B--2---:R-:W-:Y:S01]  /*1710*/  IMAD.HI.U32 R17, R13, R2, RZ ;  /* 0x000000020d117227 */ /* 0x004fe200078e00ff */
[----:B------:R-:W-:-:S03]  /*1720*/  SEL R18, R9, R18, !P2 ;  /* 0x0000001209127207 */ /* 0x000fc60005000000 */
[----:B------:R-:W-:Y:S01]  /*1730*/  IMAD.HI.U32 R6, R16, R2, RZ ;  /* 0x0000000210067227 */ /* 0x000fe200078e00ff */
[----:B------:R-:W-:-:S04]  /*1740*/  @P0 SHF.R.U32.HI R13, RZ, R3, R17 ;  /* 0x00000003ff0d0219 */ /* 0x000fc80000011611 */
[----:B------:R-:W-:Y:S01]  /*1750*/  @P0 SHF.R.U32.HI R16, RZ, R3, R6 ;  /* 0x00000003ff100219 */ /* 0x000fe20000011606 */
[----:B------:R-:W-:-:S04]  /*1760*/  IMAD R13, R13, R11, RZ ;  /* 0x0000000b0d0d7224 */ /* 0x000fc800078e02ff */
[----:B------:R-:W-:Y:S01]  /*1770*/  IMAD R6, R16, R11, RZ ;  /* 0x0000000b10067224 */ /* 0x000fe200078e02ff */
[----:B------:R-:W-:-:S04]  /*1780*/  ISETP.GE.AND P1, PT, R5, R13, PT ;  /* 0x0000000d0500720c */ /* 0x000fc80003f26270 */
[----:B------:R-:W-:Y:S01]  /*1790*/  ISETP.GE.OR P1, PT, R18, R6, P1 ;  /* 0x000000061200720c */ /* 0x000fe20000f26670 */
[----:B------:R-:W-:-:S05]  /*17a0*/  IMAD.HI.U32 R6, R5, R2, RZ ;  /* 0x0000000205067227 */ /* 0x000fca00078e00ff */
[----:B------:R-:W-:-:S04]  /*17b0*/  SHF.R.U32.HI R6, RZ, R3, R6 ;  /* 0x00000003ff067219 */ /* 0x000fc80000011606 */
[----:B------:R-:W-:-:S03]  /*17c0*/  SEL R6, R5, R6, !P0 ;  /* 0x0000000605067207 */ /* 0x000fc60004000000 */
[----:B------:R-:W-:Y:S01]  /*17d0*/  @!P1 IMAD.HI.U32 R7, R18, R2, RZ ;  /* 0x0000000212079227 */ /* 0x000fe200078e00ff */
[----:B------:R-:W-:-:S04]  /*17e0*/  IADD3 R2, PT, PT, -R6, RZ, RZ ;  /* 0x000000ff06027210 */ /* 0x000fc80007ffe1ff */
[----:B------:R-:W-:Y:S01]  /*17f0*/  @!P1 SHF.R.U32.HI R3, RZ, R3, R7 ;  /* 0x00000003ff039219 */ /* 0x000fe20000011607 */
[----:B------:R-:W-:Y:S01]  /*1800*/  IMAD R2, R11, R2, R5 ;  /* 0x000000020b027224 */ /* 0x000fe200078e0205 */
[----:B------:R-:W-:Y:S02]  /*1810*/  IADD3 R7, PT, PT, -R5, RZ, RZ ;  /* 0x000000ff05077210 */ /* 0x000fe40007ffe1ff */
[----:B------:R-:W-:-:S03]  /*1820*/  @!P1 SEL R3, R18, R3, !P0 ;  /* 0x0000000312039207 */ /* 0x000fc60004000000 */
[----:B------:R-:W-:Y:S02]  /*1830*/  IMAD R7, R4, R7, R15 ;  /* 0x0000000704077224 */ /* 0x000fe400078e020f */
[--C-:B------:R-:W-:Y:S02]  /*1840*/  @!P1 IMAD.IADD R6, R6, 0x1, -R3.reuse ;  /* 0x0000000106069824 */ /* 0x100fe400078e0a03 */
[----:B------:R-:W-:Y:S01]  /*1850*/  @!P1 IMAD R3, R2, R16, R3 ;  /* 0x0000001002039224 */ /* 0x000fe200078e0203 */
[----:B------:R-:W-:Y:S01]  /*1860*/  IADD3 R2, PT, PT, -R18, RZ, RZ ;  /* 0x000000ff12027210 */ /* 0x000fe20007ffe1ff */
[----:B------:R-:W-:Y:S02]  /*1870*/  @!P1 IMAD R5, R6, R11, R18 ;  /* 0x0000000b06059224 */ /* 0x000fe400078e0212 */
[----:B------:R-:W-:Y:S02]  /*1880*/  @!P1 IMAD.MOV.U32 R18, RZ, RZ, R3 ;  /* 0x000000ffff129224 */ /* 0x000fe400078e0003 */
[----:B------:R-:W-:-:S02]  /*1890*/  IMAD R2, R14, R2, R9 ;  /* 0x000000020e027224 */ /* 0x000fc400078e0209 */
[----:B------:R-:W-:Y:S02]  /*18a0*/  IMAD R15, R5, R4, R7 ;  /* 0x00000004050f7224 */ /* 0x000fe400078e0207 */
[----:B------:R-:W-:Y:S02]  /*18b0*/  IMAD R14, R18, R14, R2 ;  /* 0x0000000e120e7224 */ /* 0x000fe400078e0202 */
.L_x_19:
[----:B------:R-:W-:Y:S05]  /*18c0*/  BRA.U UP3, `(.L_x_20) ;  /* 0x0000000103407547 */ /* 0x000fea000b800000 */
[----:B------:R-:W1:Y:S08]  /*18d0*/  LDC.64 R4, c[0x0][0xb10] ;  /* 0x0002c400ff047b82 */ /* 0x000e700000000a00 */
[----:B------:R-:W2:Y:S08]  /*18e0*/  LDC.64 R2, c[0x0][0xb18] ;  /* 0x0002c600ff027b82 */ /* 0x000eb00000000a00 */
[----:B------:R-:W3:Y:S08]  /*18f0*/  LDC R6, c[0x0][0xb20] ;  /* 0x0002c800ff067b82 */ /* 0x000ef00000000800 */
[----:B------:R-:W4:Y:S01]  /*1900*/  LDC R7, c[0x0][0xb0c] ;  /* 0x0002c300ff077b82 */ /* 0x000f220000000800 */
[----:B-1----:R-:W-:-:S05]  /*1910*/  IMAD.HI.U32 R4, R14, R4, RZ ;  /* 0x000000040e047227 */ /* 0x002fca00078e00ff */
[----:B------:R-:W-:Y:S01]  /*1920*/  SHF.R.U32.HI R4, RZ, R5, R4 ;  /* 0x00000005ff047219 */ /* 0x000fe20000011604 */
[----:B--2---:R-:W-:Y:S01]  /*1930*/  IMAD.HI.U32 R3, R15, R3, RZ ;  /* 0x000000030f037227 */ /* 0x004fe200078e00ff */
[----:B------:R-:W-:-:S04]  /*1940*/  ISETP.NE.AND P0, PT, R2, 0x1, PT ;  /* 0x000000010200780c */ /* 0x000fc80003f05270 */
[----:B---3--:R-:W-:-:S04]  /*1950*/  SHF.R.U32.HI R3, RZ, R6, R3 ;  /* 0x00000006ff037219 */ /* 0x008fc80000011603 */
[----:B------:R-:W-:Y:S02]  /*1960*/  SEL R3, R15, R3, !P0 ;  /* 0x000000030f037207 */ /* 0x000fe40004000000 */
[----:B----4-:R-:W-:-:S04]  /*1970*/  ISETP.NE.AND P1, PT, R7, 0x1, PT ;  /* 0x000000010700780c */ /* 0x010fc80003f25270 */
[----:B------:R-:W-:-:S05]  /*1980*/  SEL R5, R14, R4, !P1 ;  /* 0x000000040e057207 */ /* 0x000fca0004800000 */
[----:B------:R-:W-:Y:S02]  /*1990*/  IMAD.IADD R4, R3, 0x1, -R5 ;  /* 0x0000000103047824 */ /* 0x000fe400078e0a05 */
[----:B------:R-:W-:Y:S02]  /*19a0*/  IMAD.IADD R3, R5, 0x1, -R3 ;  /* 0x0000000105037824 */ /* 0x000fe400078e0a03 */
[----:B------:R-:W-:Y:S02]  /*19b0*/  IMAD R14, R4, R7, R14 ;  /* 0x00000007040e7224 */ /* 0x000fe400078e020e */
[----:B------:R-:W-:Y:S02]  /*19c0*/  IMAD R15, R3, R2, R15 ;  /* 0x00000002030f7224 */ /* 0x000fe400078e020f */
.L_x_20:
[----:B------:R-:W-:Y:S05]  /*19d0*/  BRA.U !UP1, `(.L_x_21) ;  /* 0x00000001090c7547 */ /* 0x000fea000b800000 */
[----:B------:R-:W-:Y:S01]  /*19e0*/  UCGABAR_WAIT ;  /* 0x0000000000007dc7 */ /* 0x000fe20008000000 */
[----:B------:R-:W-:Y:S01]  /*19f0*/  CCTL.IVALL ;  /* 0x00000000ff00798f */ /* 0x000fe20002000000 */
[----:B------:R-:W-:Y:S05]  /*1a00*/  BRA `(.L_x_22) ;  /* 0x0000000000047947 */ /* 0x000fea0003800000 */
.L_x_21:
[----:B------:R-:W-:Y:S06]  /*1a10*/  BAR.SYNC.DEFER_BLOCKING 0x0 ;  /* 0x0000000000007b1d */ /* 0x000fec0000010000 */
.L_x_22:
[----:B------:R-:W-:Y:S05]  /*1a20*/  BRA.U UP2, `(.L_x_23) ;  /* 0x0000002502e47547 */ /* 0x000fea000b800000 */
[----:B------:R-:W1:Y:S01]  /*1a30*/  LDCU UR7, c[0x0][0x38c] ;  /* 0x00007180ff0777ac */ /* 0x000e620008000800 */
[----:B------:R-:W2:Y:S01]  /*1a40*/  LDC R8, c[0x0][0x370] ;  /* 0x0000dc00ff087b82 */ /* 0x000ea20000000800 */
[----:B------:R-:W-:Y:S01]  /*1a50*/  PLOP3.LUT P1, PT, PT, PT, UP5, 0x80, 0x8 ;  /* 0x000000000008781c */ /* 0x000fe20003f2f058 */
[C---:B------:R-:W-:Y:S01]  /*1a60*/  IMAD.SHL.U32 R18, R9.reuse, 0x40, RZ ;  /* 0x0000004009127824 */ /* 0x040fe200078e00ff */
[----:B------:R-:W-:Y:S01]  /*1a70*/  UISETP.NE.AND UP1, UPT, UR10, URZ, UPT ;  /* 0x000000ff0a00728c */ /* 0x000fe2000bf25270 */
[----:B------:R-:W-:Y:S01]  /*1a80*/  ISETP.NE.AND P4, PT, R10, RZ, P5 ;  /* 0x000000ff0a00720c */ /* 0x000fe20002f85270 */
[----:B------:R-:W-:Y:S01]  /*1a90*/  IMAD.MOV.U32 R17, RZ, RZ, 0x1 ;  /* 0x00000001ff117424 */ /* 0x000fe200078e00ff */
[----:B------:R-:W-:Y:S01]  /*1aa0*/  LOP3.LUT R19, R9, 0x1, RZ, 0xc0, !PT ;  /* 0x0000000109137812 */ /* 0x000fe200078ec0ff */
[----:B------:R-:W-:Y:S01]  /*1ab0*/  IMAD.MOV.U32 R16, RZ, RZ, RZ ;  /* 0x000000ffff107224 */ /* 0x000fe200078e00ff */
[----:B------:R-:W3:Y:S01]  /*1ac0*/  LDC R0, c[0x0][0x374] ;  /* 0x0000dd00ff007b82 */ /* 0x000ee20000000800 */
[----:B------:R-:W-:-:S02]  /*1ad0*/  PLOP3.LUT P1, PT, P1, PT, PT, 0x8, 0x80 ;  /* 0x000000000080781c */ /* 0x000fc40000f2e170 */
[----:B------:R-:W-:Y:S01]  /*1ae0*/  CS2R R12, SRZ ;  /* 0x00000000000c7805 */ /* 0x000fe2000001ff00 */
[----:B------:R-:W-:Y:S01]  /*1af0*/  IMAD.MOV.U32 R11, RZ, RZ, 0x1 ;  /* 0x00000001ff0b7424 */ /* 0x000fe200078e00ff */
[----:B------:R-:W4:Y:S01]  /*1b00*/  LDCU.64 UR22, c[0x0][0x348] ;  /* 0x00006900ff1677ac */ /* 0x000f220008000a00 */
[----:B------:R-:W-:Y:S02]  /*1b10*/  USEL UR24, UR6, 0x2, UP1 ;  /* 0x0000000206187887 */ /* 0x000fe40008800000 */
[----:B-1----:R-:W-:Y:S01]  /*1b20*/  UIADD3 UR4, UPT, UPT, UR7, 0x1f, URZ ;  /* 0x0000001f07047890 */ /* 0x002fe2000fffe0ff */
[----:B------:R-:W-:-:S03]  /*1b30*/  UMOV UR25, URZ ;  /* 0x000000ff00197c82 */ /* 0x000fc60008000000 */
[----:B------:R-:W-:-:S04]  /*1b40*/  USHF.R.S32.HI UR14, URZ, 0x1f, UR4 ;  /* 0x0000001fff0e7899 */ /* 0x000fc80008011404 */
[----:B------:R-:W-:Y:S02]  /*1b50*/  ULEA.HI UR14, UR14, UR4, URZ, 0x5 ;  /* 0x000000040e0e7291 */ /* 0x000fe4000f8f28ff */
[----:B------:R-:W-:Y:S02]  /*1b60*/  UIADD3 UR4, UPT, UPT, UR7, -0x1, URZ ;  /* 0xffffffff07047890 */ /* 0x000fe4000fffe0ff */
[----:B------:R-:W-:Y:S02]  /*1b70*/  USHF.R.S32.HI UR14, URZ, 0x5, UR14 ;  /* 0x00000005ff0e7899 */ /* 0x000fe4000801140e */
[----:B------:R-:W-:Y:S02]  /*1b80*/  UISETP.GE.U32.AND UP2, UPT, UR4, -0x3f, UPT ;  /* 0xffffffc10400788c */ /* 0x000fe4000bf46070 */
[----:B------:R-:W-:Y:S02]  /*1b90*/  UISETP.LT.U32.AND UP0, UPT, UR14, 0x29, UPT ;  /* 0x000000290e00788c */ /* 0x000fe4000bf01070 */
[----:B------:R-:W-:-:S02]  /*1ba0*/  UIADD3 UR7, UPT, UPT, UR7, 0x3e, URZ ;  /* 0x0000003e07077890 */ /* 0x000fc4000fffe0ff */
[----:B------:R-:W-:-:S04]  /*1bb0*/  USEL UR13, UR14, 0x29, UP0 ;  /* 0x000000290e0d7887 */ /* 0x000fc80008000000 */
[----:B------:R-:W-:Y:S02]  /*1bc0*/  UIADD3 UR21, UPT, UPT, UR13, -0x1, URZ ;  /* 0xffffffff0d157890 */ /* 0x000fe4000fffe0ff */
[----:B------:R-:W-:Y:S02]  /*1bd0*/  @UP2 UIADD3 UR21, UPT, UPT, UR13, URZ, URZ ;  /* 0x000000ff0d152290 */ /* 0x000fe4000fffe0ff */
[----:B------:R-:W-:Y:S02]  /*1be0*/  UIADD3 UR26, UPT, UPT, UR14, -UR13, URZ ;  /* 0x8000000d0e1a7290 */ /* 0x000fe4000fffe0ff */
[----:B------:R-:W-:Y:S02]  /*1bf0*/  UIADD3 UR15, UPT, UPT, UR21, 0x1, URZ ;  /* 0x00000001150f7890 */ /* 0x000fe4000fffe0ff */
[----:B--2-4-:R-:W-:-:S12]  /*1c00*/  UIADD3 UR21, UPT, UPT, -UR21, URZ, URZ ;  /* 0x000000ff15157290 */ /* 0x014fd8000fffe1ff */
.L_x_43:
[----:B------:R-:W-:Y:S01]  /*1c10*/  UISETP.NE.AND UP0, UPT, UR37, URZ, UPT ;  /* 0x000000ff2500728c */ /* 0x000fe2000bf05270 */
[----:B------:R-:W1:Y:S08]  /*1c20*/  S2UR UR37, SR_CgaCtaId ;  /* 0x00000000002579c3 */ /* 0x000e700000008800 */
[----:B------:R-:W-:Y:S05]  /*1c30*/  BRA.U UP0, `(.L_x_24) ;  /* 0x0000000100347547 */ /* 0x000fea000b800000 */
[----:B------:R-:W2:Y:S01]  /*1c40*/  S2R R2, SR_CgaCtaId ;  /* 0x0000000000027919 */ /* 0x000ea20000008800 */
[----:B------:R-:W-:-:S04]  /*1c50*/  MOV R3, 0x400 ;  /* 0x0000040000037802 */ /* 0x000fc80000000f00 */
[----:B--2---:R-:W-:Y:S02]  /*1c60*/  LEA R2, R2, R3, 0x18 ;  /* 0x0000000302027211 */ /* 0x004fe400078ec0ff */
[----:B------:R-:W-:-:S03]  /*1c70*/  SHF.L.U32 R3, R11, 0x1f, RZ ;  /* 0x0000001f0b037819 */ /* 0x000fc600000006ff */
[----:B------:R-:W-:-:S04]  /*1c80*/  IMAD R2, R12, 0x8, R2 ;  /* 0x000000080c027824 */ /* 0x000fc800078e0202 */
[----:B------:R-:W2:Y:S02]  /*1c90*/  SYNCS.PHASECHK.TRANS64.TRYWAIT P0, [R2+URZ+0x340], R3 ;  /* 0x00034003020075a7 */ /* 0x000ea400080011ff */
[----:B--2---:R-:W-:Y:S05]  /*1ca0*/  @!P0 BRA `(.L_x_25) ;  /* 0x0000008400c08947 */ /* 0x004fea0003800000 */
.L_x_176:
[----:B------:R-:W-:Y:S01]  /*1cb0*/  VIADD R12, R12, 0x1 ;  /* 0x000000010c0c7836 */ /* 0x000fe20000000000 */
[----:B------:R2:W-:Y:S04]  /*1cc0*/  SYNCS.ARRIVE.TRANS64.A1T0 RZ, [R2+URZ+0x330], RZ ;  /* 0x000330ff02ff79a7 */ /* 0x0005e800081000ff */
[----:B------:R-:W-:-:S04]  /*1cd0*/  ISETP.NE.AND P0, PT, R12, 0x2, PT ;  /* 0x000000020c00780c */ /* 0x000fc80003f05270 */
[----:B------:R-:W-:Y:S02]  /*1ce0*/  SEL R12, R12, RZ, P0 ;  /* 0x000000ff0c0c7207 */ /* 0x000fe40000000000 */
[----:B--2---:R-:W-:-:S04]  /*1cf0*/  SEL R2, RZ, 0x1, P0 ;  /* 0x00000001ff027807 */ /* 0x004fc80000000000 */
[----:B------:R-:W-:-:S07]  /*1d00*/  LOP3.LUT R11, R11, R2, RZ, 0x3c, !PT ;  /* 0x000000020b0b7212 */ /* 0x000fce00078e3cff */
.L_x_24:
[----:B------:R-:W-:Y:S01]  /*1d10*/  UMOV UR4, 0x400 ;  /* 0x0000040000047882 */ /* 0x000fe20000000000 */
[----:B------:R-:W-:Y:S01]  /*1d20*/  SHF.L.U32 R2, R17, 0x1f, RZ ;  /* 0x0000001f11027819 */ /* 0x000fe200000006ff */
[----:B-1----:R-:W-:Y:S01]  /*1d30*/  ULEA UR4, UR37, UR4, 0x18 ;  /* 0x0000000425047291 */ /* 0x002fe2000f8ec0ff */
[----:B------:R-:W-:Y:S01]  /*1d40*/  IMAD R15, R15, 0x2, R19 ;  /* 0x000000020f0f7824 */ /* 0x000fe200078e0213 */
[----:B------:R-:W-:Y:S01]  /*1d50*/  UISETP.GE.U32.AND UP0, UPT, UR7, 0x3f, UPT ;  /* 0x0000003f0700788c */ /* 0x000fe2000bf06070 */
[----:B------:R-:W-:Y:S01]  /*1d60*/  R2UR UR35, R18 ;  /* 0x00000000122372ca */ /* 0x000fe200000e0000 */
[----:B------:R-:W-:Y:S02]  /*1d70*/  ULEA UR5, UR25, UR4, 0x3 ;  /* 0x0000000419057291 */ /* 0x000fe4000f8e18ff */
[----:B------:R-:W-:Y:S01]  /*1d80*/  R2UR UR11, R15 ;  /* 0x000000000f0b72ca */ /* 0x000fe200000e0000 */
[----:B------:R-:W-:-:S06]  /*1d90*/  UMOV UR27, URZ ;  /* 0x000000ff001b7c82 */ /* 0x000fcc0008000000 */
[----:B------:R1:W2:Y:S06]  /*1da0*/  SYNCS.PHASECHK.TRANS64.TRYWAIT P0, [UR5+0x148], R2 ;  /* 0x00014802ff0075a7 */ /* 0x0002ac0008001105 */
[----:B------:R-:W-:Y:S01]  /*1db0*/  UIMAD UR11, UR11, 0x60, URZ ;  /* 0x000000600b0b78a4 */ /* 0x000fe2000f8e02ff */
[----:B-1----:R-:W-:-:S05]  /*1dc0*/  LEA.HI R2, R14, R14, RZ, 0x1 ;  /* 0x0000000e0e027211 */ /* 0x002fca00078f08ff */
[----:B------:R-:W-:-:S05]  /*1dd0*/  IMAD.SHL.U32 R2, R2, 0x40, RZ ;  /* 0x0000004002027824 */ /* 0x000fca00078e00ff */
[----:B------:R-:W-:-:S04]  /*1de0*/  LOP3.LUT R2, R2, 0xffffff80, RZ, 0xc0, !PT ;  /* 0xffffff8002027812 */ /* 0x000fc800078ec0ff */
[----:B------:R-:W-:-:S13]  /*1df0*/  R2UR UR5, R2 ;  /* 0x00000000020572ca */ /* 0x000fda00000e0000 */
[----:B------:R-:W-:Y:S01]  /*1e00*/  ULOP3.LUT UR35, UR5, 0x40, UR35, 0xf8, !UPT ;  /* 0x0000004005237892 */ /* 0x000fe2000f8ef823 */
[----:B------:R-:W-:Y:S11]  /*1e10*/  BRA.U !UP0, `(.L_x_26) ;  /* 0x0000000108c07547 */ /* 0x000ff6000b800000 */
[----:B------:R-:W-:Y:S01]  /*1e20*/  UMOV UR16, UR21 ;  /* 0x0000001500107c82 */ /* 0x000fe20008000000 */
[----:B------:R-:W-:Y:S01]  /*1e30*/  UMOV UR6, UR25 ;  /* 0x0000001900067c82 */ /* 0x000fe20008000000 */
[----:B------:R-:W-:-:S05]  /*1e40*/  UMOV UR34, URZ ;  /* 0x000000ff00227c82 */ /* 0x000fca0008000000 */
.L_x_32:
[----:B------:R-:W-:Y:S01]  /*1e50*/  @P5 MOV R3, 0x2800 ;  /* 0x0000280000035802 */ /* 0x000fe20000000f00 */
[----:B------:R-:W-:Y:S01]  /*1e60*/  ULEA UR33, UR6, UR4, 0x3 ;  /* 0x0000000406217291 */ /* 0x000fe2000f8e18ff */
[----:B-12-4-:R-:W-:Y:S11]  /*1e70*/  @P0 BRA `(.L_x_27) ;  /* 0x00000000000c0947 */ /* 0x016ff60003800000 */
[----:B------:R-:W-:Y:S04]  /*1e80*/  SHF.L.U32 R4, R17, 0x1f, RZ ;  /* 0x0000001f11047819 */ /* 0x000fe800000006ff */
[----:B------:R-:W1:Y:S02]  /*1e90*/  SYNCS.PHASECHK.TRANS64.TRYWAIT P0, [UR33+0x148], R4 ;  /* 0x00014804ff0075a7 */ /* 0x000e640008001121 */
[----:B-1----:R-:W-:Y:S05]  /*1ea0*/  @!P0 BRA `(.L_x_28) ;  /* 0x0000008400548947 */ /* 0x002fea0003800000 */
.L_x_27:
[----:B------:R2:W-:Y:S01]  /*1eb0*/  @P5 SYNCS.ARRIVE.TRANS64 RZ, [UR33], R3 ;  /* 0x00000003ffff59a7 */ /* 0x0005e20008000021 */
[----:B------:R-:W-:Y:S02]  /*1ec0*/  ULOP3.LUT UR5, UR24, 0x2, URZ, 0xfc, !UPT ;  /* 0x0000000218057892 */ /* 0x000fe4000f8efcff */
[----:B------:R-:W-:Y:S02]  /*1ed0*/  UIADD3 UR16, UPT, UPT, UR16, 0x1, URZ ;  /* 0x0000000110107890 */ /* 0x000fe4000fffe0ff */
[----:B------:R-:W-:Y:S02]  /*1ee0*/  UISETP.NE.AND UP0, UPT, UR5, 0x2, UPT ;  /* 0x000000020500788c */ /* 0x000fe4000bf05270 */
[----:B------:R-:W-:Y:S07]  /*1ef0*/  UISETP.NE.AND UP2, UPT, UR16, 0x1, UPT ;  /* 0x000000011000788c */ /* 0x000fee000bf45270 */
[----:B------:R-:W-:Y:S05]  /*1f00*/  BRA.U UP0, `(.L_x_29) ;  /* 0x0000000100047547 */ /* 0x000fea000b800000 */
[----:B------:R-:W-:Y:S05]  /*1f10*/  BPT.TRAP 0x1 ;  /* 0x000000040000795c */ /* 0x000fea0000300000 */
.L_x_29:
[----:B------:R-:W-:Y:S04]  /*1f20*/  BSSY.RECONVERGENT B0, `(.L_x_30) ;  /* 0x0000003000007945 */ /* 0x000fe80003800200 */
[----:B------:R-:W-:Y:S05]  /*1f30*/  @!P4 BRA `(.L_x_31) ;  /* 0x000000000004c947 */ /* 0x000fea0003800000 */
[----:B------:R-:W-:Y:S05]  /*1f40*/  BPT.TRAP 0x1 ;  /* 0x000000040000795c */ /* 0x000fea0000300000 */
.L_x_31:
[----:B------:R-:W-:Y:S05]  /*1f50*/  BSYNC.RECONVERGENT B0 ;  /* 0x0000000000007941 */ /* 0x000fea0003800200 */
.L_x_30:
[----:B------:R-:W-:Y:S02]  /*1f60*/  UIADD3 UR25, UPT, UPT, UR6, 0x1, URZ ;  /* 0x0000000106197890 */ /* 0x000fe4000fffe0ff */
[----:B------:R-:W-:Y:S02]  /*1f70*/  UIADD3 UR18, UP1, UPT, UR22, 0x80, URZ ;  /* 0x0000008016127890 */ /* 0x000fe4000ff3e0ff */
[----:B------:R-:W-:Y:S02]  /*1f80*/  UISETP.NE.AND UP0, UPT, UR25, 0x29, UPT ;  /* 0x000000291900788c */ /* 0x000fe4000bf05270 */
[----:B------:R-:W-:Y:S02]  /*1f90*/  ULEA UR32, UR6, UR4, 0xb ;  /* 0x0000000406207291 */ /* 0x000fe4000f8e58ff */
[----:B------:R-:W-:Y:S02]  /*1fa0*/  USEL UR9, URZ, 0x1, UP0 ;  /* 0x00000001ff097887 */ /* 0x000fe40008000000 */
[----:B------:R-:W-:Y:S02]  /*1fb0*/  USEL UR25, UR25, URZ, UP0 ;  /* 0x000000ff19197287 */ /* 0x000fe40008000000 */
[----:B------:R-:W-:Y:S02]  /*1fc0*/  ULOP3.LUT UR33, UR33, 0xfefffff8, URZ, 0xc0, !UPT ;  /* 0xfefffff821217892 */ /* 0x000fe4000f8ec0ff */
[----:B------:R-:W-:Y:S01]  /*1fd0*/  ULEA UR8, UR25, UR4, 0x3 ;  /* 0x0000000419087291 */ /* 0x000fe2000f8e18ff */
[----:B------:R-:W-:Y:S01]  /*1fe0*/  LOP3.LUT R17, R17, UR9, RZ, 0x3c, !PT ;  /* 0x0000000911117c12 */ /* 0x000fe2000f8e3cff */
[----:B------:R-:W-:Y:S02]  /*1ff0*/  UIADD3.X UR19, UPT, UPT, URZ, UR23, URZ, UP1, !UPT ;  /* 0x00000017ff137290 */ /* 0x000fe40008ffe4ff */
[----:B------:R-:W-:Y:S01]  /*2000*/  UIADD3 UR32, UPT, UPT, UR32, 0x5500, URZ ;  /* 0x0000550020207890 */ /* 0x000fe2000fffe0ff */
[----:B-1----:R-:W-:Y:S01]  /*2010*/  SHF.L.U32 R2, R17, 0x1f, RZ ;  /* 0x0000001f11027819 */ /* 0x002fe200000006ff */
[----:B------:R-:W-:Y:S01]  /*2020*/  UIMAD UR5, UR6, 0xc00, UR4 ;  /* 0x00000c00060578a4 */ /* 0x000fe2000f8e0204 */
[----:B------:R-:W-:Y:S02]  /*2030*/  UMOV UR30, 0x0 ;  /* 0x00000000001e7882 */ /* 0x000fe40000000000 */
[----:B------:R1:W4:Y:S01]  /*2040*/  SYNCS.PHASECHK.TRANS64.TRYWAIT P0, [UR8+0x148], R2 ;  /* 0x00014802ff0075a7 */ /* 0x0003220008001108 */
[----:B------:R-:W-:Y:S01]  /*2050*/  UMOV UR31, 0x10000000 ;  /* 0x10000000001f7882 */ /* 0x000fe20000000000 */
[----:B------:R-:W-:Y:S02]  /*2060*/  UIADD3 UR28, UP0, UPT, UR22, 0x180, URZ ;  /* 0x00000180161c7890 */ /* 0x000fe4000ff1e0ff */
[----:B------:R2:W-:Y:S01]  /*2070*/  UTMALDG.3D.2CTA [UR32], [UR18], desc[UR30] ;  /* 0x00001e20120075b4 */ /* 0x0005e20008211000 */
[----:B------:R-:W-:Y:S02]  /*2080*/  UIADD3 UR8, UPT, UPT, UR5, 0x19d00, URZ ;  /* 0x00019d0005087890 */ /* 0x000fe4000fffe0ff */
[----:B------:R-:W-:Y:S01]  /*2090*/  UIADD3.X UR29, UPT, UPT, URZ, UR23, URZ, UP0, !UPT ;  /* 0x00000017ff1d7290 */ /* 0x000fe200087fe4ff */
[----:B------:R-:W-:Y:S01]  /*20a0*/  UMOV UR10, UR34 ;  /* 0x00000022000a7c82 */ /* 0x000fe20008000000 */
[----:B------:R-:W-:Y:S01]  /*20b0*/  UMOV UR12, UR36 ;  /* 0x00000024000c7c82 */ /* 0x000fe20008000000 */
[----:B------:R-:W-:Y:S01]  /*20c0*/  UMOV UR9, UR33 ;  /* 0x0000002100097c82 */ /* 0x000fe20008000000 */
[----:B------:R-:W-:Y:S01]  /*20d0*/  UMOV UR27, UR15 ;  /* 0x0000000f001b7c82 */ /* 0x000fe20008000000 */
[----:B------:R-:W-:Y:S04]  /*20e0*/  UMOV UR6, UR25 ;  /* 0x0000001900067c82 */ /* 0x000fe80008000000 */
[----:B------:R1:W-:Y:S01]  /*20f0*/  UTMALDG.3D.2CTA [UR8], [UR28], desc[UR30] ;  /* 0x00001e081c0075b4 */ /* 0x0003e20008211000 */
[----:B--2---:R-:W-:Y:S01]  /*2100*/  UIADD3 UR34, UPT, UPT, UR34, 0x20, URZ ;  /* 0x0000002022227890 */ /* 0x004fe2000fffe0ff */
[----:B------:R-:W-:Y:S11]  /*2110*/  BRA.U UP2, `(.L_x_32) ;  /* 0xfffffffd024c7547 */ /* 0x000ff6000b83ffff */
.L_x_26:
[----:B------:R-:W-:Y:S01]  /*2120*/  ULEA UR5, UR25, UR4, 0x3 ;  /* 0x0000000419057291 */ /* 0x000fe2000f8e18ff */
[----:B-1----:R-:W-:Y:S01]  /*2130*/  SHF.L.U32 R2, R17, 0x1f, RZ ;  /* 0x0000001f11027819 */ /* 0x002fe200000006ff */
[----:B------:R-:W-:Y:S01]  /*2140*/  @!P1 SYNCS.ARRIVE.TRANS64.A1T0 RZ, [UR4+0x2c8], RZ ;  /* 0x0002c8ffffff99a7 */ /* 0x000fe20008100004 */
[----:B------:R-:W-:-:S06]  /*2150*/  UISETP.GT.AND UP0, UPT, UR14, UR13, UPT ;  /* 0x0000000d0e00728c */ /* 0x000fcc000bf04270 */
[----:B--2-4-:R1:W2:Y:S03]  /*2160*/  SYNCS.PHASECHK.TRANS64.TRYWAIT P0, [UR5+0x148], R2 ;  /* 0x00014802ff0075a7 */ /* 0x0142a60008001105 */
[----:B------:R-:W-:Y:S05]  /*2170*/  BRA.U !UP0, `(.L_x_33) ;  /* 0x0000000108c07547 */ /* 0x000fea000b800000 */
[----:B------:R-:W-:Y:S01]  /*2180*/  UIADD3 UR28, UPT, UPT, UR26, UR27, URZ ;  /* 0x0000001b1a1c7290 */ /* 0x000fe2000fffe0ff */
[----:B------:R-:W-:-:S11]  /*2190*/  UMOV UR6, UR25 ;  /* 0x0000001900067c82 */ /* 0x000fd60008000000 */
.L_x_39:
[----:B--2---:R-:W-:Y:S01]  /*21a0*/  @P5 MOV R3, 0x2800 ;  /* 0x0000280000035802 */ /* 0x004fe20000000f00 */
[----:B------:R-:W-:Y:S01]  /*21b0*/  ULEA UR17, UR6, UR4, 0x3 ;  /* 0x0000000406117291 */ /* 0x000fe2000f8e18ff */
[----:B-12---:R-:W-:Y:S11]  /*21c0*/  @P0 BRA `(.L_x_34) ;  /* 0x00000000000c0947 */ /* 0x006ff60003800000 */
[----:B------:R-:W-:Y:S04]  /*21d0*/  SHF.L.U32 R4, R17, 0x1f, RZ ;  /* 0x0000001f11047819 */ /* 0x000fe800000006ff */
[----:B------:R-:W2:Y:S02]  /*21e0*/  SYNCS.PHASECHK.TRANS64.TRYWAIT P0, [UR17+0x148], R4 ;  /* 0x00014804ff0075a7 */ /* 0x000ea40008001111 */
[----:B--2---:R-:W-:Y:S05]  /*21f0*/  @!P0 BRA `(.L_x_35) ;  /* 0x0000008000988947 */ /* 0x004fea0003800000 */
.L_x_34:
[----:B------:R2:W-:Y:S01]  /*2200*/  @P5 SYNCS.ARRIVE.TRANS64 RZ, [UR17], R3 ;  /* 0x00000003ffff59a7 */ /* 0x0005e20008000011 */
[----:B------:R-:W-:Y:S04]  /*2210*/  ULOP3.LUT UR5, UR24, 0x2, URZ, 0xfc, !UPT ;  /* 0x0000000218057892 */ /* 0x000fe8000f8efcff */
[----:B------:R-:W-:Y:S09]  /*2220*/  UISETP.NE.AND UP0, UPT, UR5, 0x2, UPT ;  /* 0x000000020500788c */ /* 0x000ff2000bf05270 */
[----:B------:R-:W-:Y:S05]  /*2230*/  BRA.U UP0, `(.L_x_36) ;  /* 0x0000000100047547 */ /* 0x000fea000b800000 */
[----:B------:R-:W-:Y:S05]  /*2240*/  BPT.TRAP 0x1 ;  /* 0x000000040000795c */ /* 0x000fea0000300000 */
.L_x_36:
[----:B------:R-:W-:Y:S04]  /*2250*/  BSSY.RECONVERGENT B0, `(.L_x_37) ;  /* 0x0000003000007945 */ /* 0x000fe80003800200 */
[----:B------:R-:W-:Y:S05]  /*2260*/  @!P4 BRA `(.L_x_38) ;  /* 0x000000000004c947 */ /* 0x000fea0003800000 */
[----:B------:R-:W-:Y:S05]  /*2270*/  BPT.TRAP 0x1 ;  /* 0x000000040000795c */ /* 0x000fea0000300000 */
.L_x_38:
[----:B------:R-:W-:Y:S05]  /*2280*/  BSYNC.RECONVERGENT B0 ;  /* 0x0000000000007941 */ /* 0x000fea0003800200 */
.L_x_37:
[----:B------:R-:W-:Y:S02]  /*2290*/  UIADD3 UR25, UPT, UPT, UR6, 0x1, URZ ;  /* 0x0000000106197890 */ /* 0x000fe4000fffe0ff */
[----:B------:R-:W-:Y:S02]  /*22a0*/  ULEA UR16, UR6, UR4, 0xb ;  /* 0x0000000406107291 */ /* 0x000fe4000f8e58ff */
[----:B------:R-:W-:Y:S02]  /*22b0*/  UISETP.NE.AND UP0, UPT, UR25, 0x29, UPT ;  /* 0x000000291900788c */ /* 0x000fe4000bf05270 */
[----:B------:R-:W-:Y:S02]  /*22c0*/  UIADD3 UR38, UP1, UPT, UR22, 0x80, URZ ;  /* 0x0000008016267890 */ /* 0x000fe4000ff3e0ff */
[----:B------:R-:W-:Y:S02]  /*22d0*/  USEL UR9, URZ, 0x1, UP0 ;  /* 0x00000001ff097887 */ /* 0x000fe40008000000 */
[----:B------:R-:W-:Y:S02]  /*22e0*/  USEL UR25, UR25, URZ, UP0 ;  /* 0x000000ff19197287 */ /* 0x000fe40008000000 */
[----:B------:R-:W-:Y:S02]  /*22f0*/  ULOP3.LUT UR17, UR17, 0xfefffff8, URZ, 0xc0, !UPT ;  /* 0xfefffff811117892 */ /* 0x000fe4000f8ec0ff */
[----:B------:R-:W-:Y:S01]  /*2300*/  ULEA UR8, UR25, UR4, 0x3 ;  /* 0x0000000419087291 */ /* 0x000fe2000f8e18ff */
[----:B------:R-:W-:Y:S01]  /*2310*/  LOP3.LUT R17, R17, UR9, RZ, 0x3c, !PT ;  /* 0x0000000911117c12 */ /* 0x000fe2000f8e3cff */
[----:B------:R-:W-:Y:S02]  /*2320*/  USHF.L.U32 UR18, UR27, 0x5, URZ ;  /* 0x000000051b127899 */ /* 0x000fe400080006ff */
[----:B------:R-:W-:Y:S01]  /*2330*/  UIADD3 UR16, UPT, UPT, UR16, 0x5500, URZ ;  /* 0x0000550010107890 */ /* 0x000fe2000fffe0ff */
[----:B-1----:R-:W-:Y:S01]  /*2340*/  SHF.L.U32 R2, R17, 0x1f, RZ ;  /* 0x0000001f11027819 */ /* 0x002fe200000006ff */
[----:B------:R-:W-:Y:S02]  /*2350*/  UIADD3.X UR39, UPT, UPT, URZ, UR23, URZ, UP1, !UPT ;  /* 0x00000017ff277290 */ /* 0x000fe40008ffe4ff */
[----:B------:R-:W-:Y:S01]  /*2360*/  UIMAD UR5, UR6, 0xc00, UR4 ;  /* 0x00000c00060578a4 */ /* 0x000fe2000f8e0204 */
[----:B------:R4:W1:Y:S01]  /*2370*/  SYNCS.PHASECHK.TRANS64.TRYWAIT P0, [UR8+0x148], R2 ;  /* 0x00014802ff0075a7 */ /* 0x0008620008001108 */
[----:B------:R-:W-:Y:S02]  /*2380*/  UIADD3 UR32, UP0, UPT, UR22, 0x180, URZ ;  /* 0x0000018016207890 */ /* 0x000fe4000ff1e0ff */
[----:B------:R-:W-:Y:S01]  /*2390*/  UIADD3 UR8, UPT, UPT, UR5, 0x19d00, URZ ;  /* 0x00019d0005087890 */ /* 0x000fe2000fffe0ff */
[----:B------:R-:W-:Y:S01]  /*23a0*/  UMOV UR30, 0x0 ;  /* 0x00000000001e7882 */ /* 0x000fe20000000000 */
[----:B------:R-:W-:Y:S01]  /*23b0*/  UMOV UR31, 0x10000000 ;  /* 0x10000000001f7882 */ /* 0x000fe20000000000 */
[----:B------:R-:W-:Y:S01]  /*23c0*/  UMOV UR19, UR35 ;  /* 0x0000002300137c82 */ /* 0x000fe20008000000 */
[----:B------:R-:W-:Y:S01]  /*23d0*/  UMOV UR20, UR36 ;  /* 0x0000002400147c82 */ /* 0x000fe20008000000 */
[----:B------:R-:W-:Y:S01]  /*23e0*/  UIADD3.X UR33, UPT, UPT, URZ, UR23, URZ, UP0, !UPT ;  /* 0x00000017ff217290 */ /* 0x000fe200087fe4ff */
[----:B------:R4:W-:Y:S01]  /*23f0*/  UTMALDG.3D.2CTA [UR16], [UR38], desc[UR30] ;  /* 0x00001e10260075b4 */ /* 0x0009e20008211000 */
[----:B------:R-:W-:Y:S01]  /*2400*/  UIADD3 UR27, UPT, UPT, UR27, 0x1, URZ ;  /* 0x000000011b1b7890 */ /* 0x000fe2000fffe0ff */
[----:B------:R-:W-:Y:S01]  /*2410*/  UMOV UR12, UR36 ;  /* 0x00000024000c7c82 */ /* 0x000fe20008000000 */
[----:B------:R-:W-:Y:S01]  /*2420*/  UMOV UR9, UR17 ;  /* 0x0000001100097c82 */ /* 0x000fe20008000000 */
[----:B------:R-:W-:Y:S01]  /*2430*/  UMOV UR10, UR18 ;  /* 0x00000012000a7c82 */ /* 0x000fe20008000000 */
[----:B------:R-:W-:Y:S03]  /*2440*/  UISETP.NE.AND UP0, UPT, UR27, UR28, UPT ;  /* 0x0000001c1b00728c */ /* 0x000fe6000bf05270 */
[----:B------:R4:W-:Y:S01]  /*2450*/  UTMALDG.3D.2CTA [UR8], [UR32], desc[UR30] ;  /* 0x00001e08200075b4 */ /* 0x0009e20008211000 */
[----:B------:R-:W-:Y:S05]  /*2460*/  UMOV UR6, UR25 ;  /* 0x0000001900067c82 */ /* 0x000fea0008000000 */
[----:B----4-:R-:W-:Y:S05]  /*2470*/  BRA.U UP0, `(.L_x_39) ;  /* 0xfffffffd00487547 */ /* 0x010fea000b83ffff */
.L_x_33:
[C---:B-1----:R-:W-:Y:S01]  /*2480*/  LEA R2, R16.reuse, UR4, 0x3 ;  /* 0x0000000410027c11 */ /* 0x042fe2000f8e18ff */
[----:B------:R-:W-:Y:S01]  /*2490*/  NOP ;  /* 0x0000000000007918 */ /* 0x000fe20000000000 */
[----:B--2---:R-:W-:Y:S02]  /*24a0*/  SHF.L.U32 R3, R13, 0x1f, RZ ;  /* 0x0000001f0d037819 */ /* 0x004fe400000006ff */
[----:B------:R-:W-:Y:S02]  /*24b0*/  LEA R4, R16, UR4, 0x4 ;  /* 0x0000000410047c11 */ /* 0x000fe4000f8e20ff */
[----:B------:R-:W1:Y:S02]  /*24c0*/  SYNCS.PHASECHK.TRANS64.TRYWAIT P0, [R2+URZ+0x2d0], R3 ;  /* 0x0002d003020075a7 */ /* 0x000e6400080011ff */
[----:B-1----:R-:W-:Y:S05]  /*24d0*/  @!P0 BRA `(.L_x_40) ;  /* 0x0000007c00f88947 */ /* 0x002fea0003800000 */
.L_x_179:
[----:B------:R-:W2:Y:S01]  /*24e0*/  LDS.128 R4, [R4+0x360] ;  /* 0x0003600004047984 */ /* 0x000ea20000000c00 */
[----:B------:R-:W-:Y:S01]  /*24f0*/  ISETP.GE.AND P0, PT, R37, 0x1, PT ;  /* 0x000000012500780c */ /* 0x000fe20003f06270 */
[----:B-1----:R-:W-:Y:S01]  /*2500*/  VIADD R2, R2, 0x2e0 ;  /* 0x000002e002027836 */ /* 0x002fe20000000000 */
[----:B------:R-:W-:Y:S01]  /*2510*/  @!PT LDS RZ, [RZ] ;  /* 0x00000000fffff984 */ /* 0x000fe20000000800 */
[----:B------:R-:W-:Y:S01]  /*2520*/  @!PT LDS RZ, [RZ] ;  /* 0x00000000fffff984 */ /* 0x000fe20000000800 */
[----:B------:R-:W-:Y:S01]  /*2530*/  @!PT LDS RZ, [RZ] ;  /* 0x00000000fffff984 */ /* 0x000fe20000000800 */
[----:B------:R-:W-:Y:S01]  /*2540*/  @!PT LDS RZ, [RZ] ;  /* 0x00000000fffff984 */ /* 0x000fe20000000800 */
[----:B------:R1:W-:Y:S06]  /*2550*/  MEMBAR.ALL.CTA ;  /* 0x0000000000007992 */ /* 0x0003ec0000008000 */
[----:B-1----:R-:W1:Y:S01]  /*2560*/  FENCE.VIEW.ASYNC.S ;  /* 0x00000000000073c6 */ /* 0x002e620000000000 */
[----:B------:R-:W-:-:S04]  /*2570*/  PRMT R2, RZ, 0x654, R2 ;  /* 0x00000654ff027816 */ /* 0x000fc80000000002 */
[----:B-1----:R1:W-:Y:S01]  /*2580*/  SYNCS.ARRIVE.TRANS64.RED.A1T0 RZ, [R2+URZ], RZ ;  /* 0x000000ff02ff79a7 */ /* 0x0023e200081004ff */
[----:B--2---:R-:W-:-:S13]  /*2590*/  LOP3.LUT P2, RZ, R6, 0x1, RZ, 0xc0, !PT ;  /* 0x0000000106ff7812 */ /* 0x004fda000784c0ff */
[----:B------:R-:W-:Y:S01]  /*25a0*/  @P2 SHF.R.U32.HI R3, RZ, 0x10, R5 ;  /* 0x00000010ff032819 */ /* 0x000fe20000011605 */
[----:B------:R-:W-:Y:S01]  /*25b0*/  VOTEU.ANY UP0, P2 ;  /* 0x0000000000ff7886 */ /* 0x000fe20001000100 */
[----:B------:R-:W-:Y:S02]  /*25c0*/  @P2 MOV R10, R4 ;  /* 0x00000004000a2202 */ /* 0x000fe40000000f00 */
[----:B------:R-:W-:Y:S02]  /*25d0*/  @P2 R2UR.BROADCAST UR5, R3 ;  /* 0x00000000030522ca */ /* 0x000fe400008e0000 */
[----:B------:R-:W-:-:S11]  /*25e0*/  @P2 LOP3.LUT R9, R5, 0xffff, RZ, 0xc0, !PT ;  /* 0x0000ffff05092812 */ /* 0x000fd600078ec0ff */
[----:B------:R-:W-:Y:S01]  /*25f0*/  @UP0 UMOV UR36, UR5 ;  /* 0x0000000500240c82 */ /* 0x000fe20008000000 */
[----:B-1----:R-:W-:Y:S05]  /*2600*/  @!P0 BRA `(.L_x_41) ;  /* 0x0000000000b88947 */ /* 0x002fea0003800000 */
[----:B------:R-:W3:Y:S01]  /*2610*/  LDC.64 R4, c[0x0][0xb18] ;  /* 0x0002c600ff047b82 */ /* 0x000ee20000000a00 */
[----:B------:R-:W-:-:S07]  /*2620*/  ISETP.NE.AND P3, PT, R37, 0x1, PT ;  /* 0x000000012500780c */ /* 0x000fce0003f65270 */
[----:B------:R-:W1:Y:S08]  /*2630*/  LDC.64 R6, c[0x0][0xb10] ;  /* 0x0002c400ff067b82 */ /* 0x000e700000000a00 */
[----:B------:R-:W2:Y:S08]  /*2640*/  LDC R14, c[0x0][0xb20] ;  /* 0x0002c800ff0e7b82 */ /* 0x000eb00000000800 */
[----:B------:R-:W4:Y:S01]  /*2650*/  LDC R15, c[0x0][0xb0c] ;  /* 0x0002c300ff0f7b82 */ /* 0x000f220000000800 */
[----:B---3--:R-:W-:Y:S01]  /*2660*/  IMAD.HI.U32 R21, R0, R5, RZ ;  /* 0x0000000500157227 */ /* 0x008fe200078e00ff */
[----:B------:R-:W-:-:S03]  /*2670*/  ISETP.NE.AND P0, PT, R4, 0x1, PT ;  /* 0x000000010400780c */ /* 0x000fc60003f05270 */
[----:B------:R-:W-:-:S03]  /*2680*/  IMAD.HI.U32 R5, R9, R5, RZ ;  /* 0x0000000509057227 */ /* 0x000fc600078e00ff */
[----:B------:R-:W3:Y:S01]  /*2690*/  LDC.64 R2, c[0x0][0xb28] ;  /* 0x0002ca00ff027b82 */ /* 0x000ee20000000a00 */
[----:B-1----:R-:W-:-:S04]  /*26a0*/  IMAD.HI.U32 R22, R8, R6, RZ ;  /* 0x0000000608167227 */ /* 0x002fc800078e00ff */
[----:B------:R-:W-:Y:S01]  /*26b0*/  IMAD.HI.U32 R23, R10, R6, RZ ;  /* 0x000000060a177227 */ /* 0x000fe200078e00ff */
[----:B------:R-:W-:Y:S02]  /*26c0*/  SHF.R.U32.HI R22, RZ, R7, R22 ;  /* 0x00000007ff167219 */ /* 0x000fe40000011616 */
[-C--:B--2---:R-:W-:Y:S02]  /*26d0*/  SHF.R.U32.HI R21, RZ, R14.reuse, R21 ;  /* 0x0000000eff157219 */ /* 0x084fe40000011615 */
[----:B------:R-:W-:Y:S02]  /*26e0*/  SHF.R.U32.HI R5, RZ, R14, R5 ;  /* 0x0000000eff057219 */ /* 0x000fe40000011605 */
[----:B------:R-:W-:Y:S02]  /*26f0*/  SEL R21, R0, R21, !P0 ;  /* 0x0000001500157207 */ /* 0x000fe40004000000 */
[----:B------:R-:W-:Y:S02]  /*2700*/  SHF.R.U32.HI R23, RZ, R7, R23 ;  /* 0x00000007ff177219 */ /* 0x000fe40000011617 */
[----:B----4-:R-:W-:-:S02]  /*2710*/  ISETP.NE.AND P1, PT, R15, 0x1, PT ;  /* 0x000000010f00780c */ /* 0x010fc40003f25270 */
[----:B------:R-:W-:Y:S02]  /*2720*/  SEL R5, R9, R5, !P0 ;  /* 0x0000000509057207 */ /* 0x000fe40004000000 */
[----:B------:R-:W-:Y:S02]  /*2730*/  SEL R22, R8, R22, !P1 ;  /* 0x0000001608167207 */ /* 0x000fe40004800000 */
[----:B------:R-:W-:Y:S01]  /*2740*/  SEL R23, R10, R23, !P1 ;  /* 0x000000170a177207 */ /* 0x000fe20004800000 */
[----:B---3--:R-:W-:-:S04]  /*2750*/  IMAD.HI.U32 R20, R21, R2, RZ ;  /* 0x0000000215147227 */ /* 0x008fc800078e00ff */
        /* <DEDUP_REMOVED lines=10> */
[----:B------:R-:W-:-:S04]  /*2800*/  @!P0 IMAD.HI.U32 R7, R23, R2, RZ ;  /* 0x0000000217078227 */ /* 0x000fc800078e00ff */
[----:B------:R-:W-:Y:S01]  /*2810*/  IMAD.MOV R2, RZ, RZ, -R6 ;  /* 0x000000ffff027224 */ /* 0x000fe200078e0a06 */
[----:B------:R-:W-:Y:S02]  /*2820*/  @!P0 SHF.R.U32.HI R3, RZ, R3, R7 ;  /* 0x00000003ff038219 */ /* 0x000fe40000011607 */
[----:B------:R-:W-:Y:S01]  /*2830*/  IADD3 R7, PT, PT, -R5, RZ, RZ ;  /* 0x000000ff05077210 */ /* 0x000fe20007ffe1ff */
[----:B------:R-:W-:Y:S01]  /*2840*/  IMAD R2, R37, R2, R5 ;  /* 0x0000000225027224 */ /* 0x000fe200078e0205 */
        /* <DEDUP_REMOVED lines=10> */
.L_x_41:
[----:B------:R-:W1:Y:S02]  /*28f0*/  LDCU UR5, c[0x0][0xb30] ;  /* 0x00016600ff0577ac */ /* 0x000e640008000800 */
[----:B-1----:R-:W-:-:S09]  /*2900*/  UISETP.NE.AND UP0, UPT, UR5, 0x1, UPT ;  /* 0x000000010500788c */ /* 0x002fd2000bf05270 */
[----:B------:R-:W-:Y:S05]  /*2910*/  BRA.U UP0, `(.L_x_42) ;  /* 0x0000000100407547 */ /* 0x000fea000b800000 */
[----:B------:R-:W1:Y:S08]  /*2920*/  LDC.64 R4, c[0x0][0xb10] ;  /* 0x0002c400ff047b82 */ /* 0x000e700000000a00 */
[----:B------:R-:W2:Y:S08]  /*2930*/  LDC.64 R2, c[0x0][0xb18] ;  /* 0x0002c600ff027b82 */ /* 0x000eb00000000a00 */
[----:B------:R-:W4:Y:S08]  /*2940*/  LDC R6, c[0x0][0xb20] ;  /* 0x0002c800ff067b82 */ /* 0x000f300000000800 */
[----:B------:R-:W3:Y:S01]  /*2950*/  LDC R7, c[0x0][0xb0c] ;  /* 0x0002c300ff077b82 */ /* 0x000ee20000000800 */
[----:B-1----:R-:W-:-:S05]  /*2960*/  IMAD.HI.U32 R4, R10, R4, RZ ;  /* 0x000000040a047227 */ /* 0x002fca00078e00ff */
[----:B------:R-:W-:Y:S01]  /*2970*/  SHF.R.U32.HI R4, RZ, R5, R4 ;  /* 0x00000005ff047219 */ /* 0x000fe20000011604 */
[----:B--2---:R-:W-:Y:S01]  /*2980*/  IMAD.HI.U32 R3, R9, R3, RZ ;  /* 0x0000000309037227 */ /* 0x004fe200078e00ff */
[----:B------:R-:W-:-:S04]  /*2990*/  ISETP.NE.AND P0, PT, R2, 0x1, PT ;  /* 0x000000010200780c */ /* 0x000fc80003f05270 */
[----:B----4-:R-:W-:-:S04]  /*29a0*/  SHF.R.U32.HI R3, RZ, R6, R3 ;  /* 0x00000006ff037219 */ /* 0x010fc80000011603 */
[----:B------:R-:W-:Y:S02]  /*29b0*/  SEL R3, R9, R3, !P0 ;  /* 0x0000000309037207 */ /* 0x000fe40004000000 */
[----:B---3--:R-:W-:-:S04]  /*29c0*/  ISETP.NE.AND P1, PT, R7, 0x1, PT ;  /* 0x000000010700780c */ /* 0x008fc80003f25270 */
[----:B------:R-:W-:-:S05]  /*29d0*/  SEL R4, R10, R4, !P1 ;  /* 0x000000040a047207 */ /* 0x000fca0004800000 */
[----:B------:R-:W-:Y:S02]  /*29e0*/  IMAD.IADD R5, R3, 0x1, -R4 ;  /* 0x0000000103057824 */ /* 0x000fe400078e0a04 */
[----:B------:R-:W-:Y:S02]  /*29f0*/  IMAD.IADD R3, R4, 0x1, -R3 ;  /* 0x0000000104037824 */ /* 0x000fe400078e0a03 */
[----:B------:R-:W-:Y:S02]  /*2a00*/  IMAD R10, R5, R7, R10 ;  /* 0x00000007050a7224 */ /* 0x000fe400078e020a */
[----:B------:R-:W-:-:S07]  /*2a10*/  IMAD R9, R3, R2, R9 ;  /* 0x0000000203097224 */ /* 0x000fce00078e0209 */
.L_x_42:
[----:B------:R-:W-:Y:S01]  /*2a20*/  VIADD R16, R16, 0x1 ;  /* 0x0000000110107836 */ /* 0x000fe20000000000 */
[----:B------:R-:W-:Y:S01]  /*2a30*/  PLOP3.LUT P1, PT, PT, PT, PT, 0x80, 0x8 ;  /* 0x000000000008781c */ /* 0x000fe20003f2f070 */
[----:B------:R-:W-:Y:S02]  /*2a40*/  IMAD.IADD R14, R10, 0x1, R97 ;  /* 0x000000010a0e7824 */ /* 0x000fe400078e0261 */
[----:B------:R-:W-:Y:S01]  /*2a50*/  IMAD.IADD R15, R9, 0x1, R96 ;  /* 0x00000001090f7824 */ /* 0x000fe200078e0260 */
[----:B------:R-:W-:-:S04]  /*2a60*/  ISETP.NE.AND P0, PT, R16, 0x2, PT ;  /* 0x000000021000780c */ /* 0x000fc80003f05270 */
[----:B------:R-:W-:Y:S02]  /*2a70*/  SEL R2, RZ, 0x1, P0 ;  /* 0x00000001ff027807 */ /* 0x000fe40000000000 */
[----:B------:R-:W-:Y:S02]  /*2a80*/  SEL R16, R16, RZ, P0 ;  /* 0x000000ff10107207 */ /* 0x000fe40000000000 */
[----:B------:R-:W-:Y:S01]  /*2a90*/  LOP3.LUT R13, R13, R2, RZ, 0x3c, !PT ;  /* 0x000000020d0d7212 */ /* 0x000fe200078e3cff */
[----:B------:R-:W-:Y:S06]  /*2aa0*/  @P2 BRA `(.L_x_43) ;  /* 0xfffffff000582947 */ /* 0x000fec000383ffff */
[----:B------:R-:W-:Y:S01]  /*2ab0*/  UIADD3 UR4, UPT, UPT, UR4, 0x148, URZ ;  /* 0x0000014804047890 */ /* 0x000fe2000fffe0ff */
[----:B------:R-:W-:-:S03]  /*2ac0*/  SHF.L.U32 R2, R17, 0x1f, RZ ;  /* 0x0000001f11027819 */ /* 0x000fc600000006ff */
[----:B------:R-:W-:-:S09]  /*2ad0*/  ULEA UR5, UR25, UR4, 0x3 ;  /* 0x0000000419057291 */ /* 0x000fd2000f8e18ff */
[----:B------:R-:W1:Y:S02]  /*2ae0*/  SYNCS.PHASECHK.TRANS64.TRYWAIT P0, [UR5], R2 ;  /* 0x00000002ff0075a7 */ /* 0x000e640008001105 */
[----:B-1----:R-:W-:Y:S05]  /*2af0*/  @!P0 BRA `(.L_x_44) ;  /* 0x0000007800848947 */ /* 0x002fea0003800000 */
.L_x_181:
[----:B------:R-:W-:-:S04]  /*2b00*/  UIADD3 UR6, UPT, UPT, UR25, 0x1, URZ ;  /* 0x0000000119067890 */ /* 0x000fc8000fffe0ff */
[----:B------:R-:W-:-:S04]  /*2b10*/  UISETP.NE.AND UP0, UPT, UR6, 0x29, UPT ;  /* 0x000000290600788c */ /* 0x000fc8000bf05270 */
[----:B------:R-:W-:Y:S02]  /*2b20*/  USEL UR7, URZ, 0x1, UP0 ;  /* 0x00000001ff077887 */ /* 0x000fe40008000000 */
[----:B------:R-:W-:-:S04]  /*2b30*/  USEL UR6, UR6, URZ, UP0 ;  /* 0x000000ff06067287 */ /* 0x000fc80008000000 */
[----:B------:R-:W-:Y:S01]  /*2b40*/  ULEA UR5, UR6, UR4, 0x3 ;  /* 0x0000000406057291 */ /* 0x000fe2000f8e18ff */
[----:B-1----:R-:W-:-:S04]  /*2b50*/  LOP3.LUT R2, R17, UR7, RZ, 0x3c, !PT ;  /* 0x0000000711027c12 */ /* 0x002fc8000f8e3cff */
[----:B------:R-:W-:-:S04]  /*2b60*/  SHF.L.U32 R3, R2, 0x1f, RZ ;  /* 0x0000001f02037819 */ /* 0x000fc800000006ff */
[----:B------:R-:W1:Y:S02]  /*2b70*/  SYNCS.PHASECHK.TRANS64.TRYWAIT P0, [UR5], R3 ;  /* 0x00000003ff0075a7 */ /* 0x000e640008001105 */
[----:B-1----:R-:W-:Y:S05]  /*2b80*/  @!P0 BRA `(.L_x_45) ;  /* 0x0000007800788947 */ /* 0x002fea0003800000 */
.L_x_183:
[----:B------:R-:W-:-:S04]  /*2b90*/  UIADD3 UR6, UPT, UPT, UR6, 0x1, URZ ;  /* 0x0000000106067890 */ /* 0x000fc8000fffe0ff */
[----:B------:R-:W-:-:S04]  /*2ba0*/  UISETP.NE.AND UP0, UPT, UR6, 0x29, UPT ;  /* 0x000000290600788c */ /* 0x000fc8000bf05270 */
[----:B------:R-:W-:Y:S02]  /*2bb0*/  USEL UR7, URZ, 0x1, UP0 ;  /* 0x00000001ff077887 */ /* 0x000fe40008000000 */
[----:B------:R-:W-:-:S04]  /*2bc0*/  USEL UR6, UR6, URZ, UP0 ;  /* 0x000000ff06067287 */ /* 0x000fc80008000000 */
[----:B------:R-:W-:Y:S01]  /*2bd0*/  ULEA UR5, UR6, UR4, 0x3 ;  /* 0x0000000406057291 */ /* 0x000fe2000f8e18ff */
[----:B------:R-:W-:-:S04]  /*2be0*/  LOP3.LUT R2, R2, UR7, RZ, 0x3c, !PT ;  /* 0x0000000702027c12 */ /* 0x000fc8000f8e3cff */
[----:B-1----:R-:W-:-:S04]  /*2bf0*/  SHF.L.U32 R3, R2, 0x1f, RZ ;  /* 0x0000001f02037819 */ /* 0x002fc800000006ff */
[----:B------:R-:W1:Y:S02]  /*2c00*/  SYNCS.PHASECHK.TRANS64.TRYWAIT P0, [UR5], R3 ;  /* 0x00000003ff0075a7 */ /* 0x000e640008001105 */
[----:B-1----:R-:W-:Y:S05]  /*2c10*/  @!P0 BRA `(.L_x_46) ;  /* 0x00000078006c8947 */ /* 0x002fea0003800000 */
.L_x_185:
        /* <DEDUP_REMOVED lines=9> */
.L_x_187:
        /* <DEDUP_REMOVED lines=9> */
.L_x_189:
        /* <DEDUP_REMOVED lines=9> */
.L_x_191:
        /* <DEDUP_REMOVED lines=9> */
.L_x_193:
        /* <DEDUP_REMOVED lines=9> */
.L_x_195:
        /* <DEDUP_REMOVED lines=9> */
.L_x_197:
        /* <DEDUP_REMOVED lines=9> */
.L_x_199:
        /* <DEDUP_REMOVED lines=9> */
.L_x_201:
        /* <DEDUP_REMOVED lines=9> */
.L_x_203:
        /* <DEDUP_REMOVED lines=9> */
.L_x_205:
        /* <DEDUP_REMOVED lines=9> */
.L_x_207:
        /* <DEDUP_REMOVED lines=9> */
.L_x_209:
        /* <DEDUP_REMOVED lines=9> */
.L_x_211:
        /* <DEDUP_REMOVED lines=9> */
.L_x_213:
        /* <DEDUP_REMOVED lines=9> */
.L_x_215:
        /* <DEDUP_REMOVED lines=9> */
.L_x_217:
        /* <DEDUP_REMOVED lines=9> */
.L_x_219:
        /* <DEDUP_REMOVED lines=9> */
.L_x_221:
        /* <DEDUP_REMOVED lines=9> */
.L_x_223:
        /* <DEDUP_REMOVED lines=9> */
.L_x_225:
        /* <DEDUP_REMOVED lines=9> */
.L_x_227:
        /* <DEDUP_REMOVED lines=9> */
.L_x_229:
        /* <DEDUP_REMOVED lines=9> */
.L_x_231:
        /* <DEDUP_REMOVED lines=9> */
.L_x_233:
        /* <DEDUP_REMOVED lines=9> */
.L_x_235:
        /* <DEDUP_REMOVED lines=9> */
.L_x_237:
        /* <DEDUP_REMOVED lines=9> */
.L_x_239:
        /* <DEDUP_REMOVED lines=9> */
.L_x_241:
        /* <DEDUP_REMOVED lines=9> */
.L_x_243:
        /* <DEDUP_REMOVED lines=9> */
.L_x_245:
        /* <DEDUP_REMOVED lines=9> */
.L_x_247:
        /* <DEDUP_REMOVED lines=9> */
.L_x_249:
        /* <DEDUP_REMOVED lines=9> */
.L_x_251:
        /* <DEDUP_REMOVED lines=9> */
.L_x_253:
        /* <DEDUP_REMOVED lines=9> */
.L_x_255:
        /* <DEDUP_REMOVED lines=9> */
.L_x_257:
        /* <DEDUP_REMOVED lines=9> */
.L_x_259:
[----:B------:R-:W-:-:S04]  /*40f0*/  UIADD3 UR6, UPT, UPT, UR6, 0x1, URZ ;  /* 0x0000000106067890 */ /* 0x000fc8000fffe0ff */
[----:B------:R-:W-:-:S04]  /*4100*/  UISETP.NE.AND UP0, UPT, UR6, 0x29, UPT ;  /* 0x000000290600788c */ /* 0x000fc8000bf05270 */
[----:B------:R-:W-:Y:S02]  /*4110*/  USEL UR5, URZ, 0x1, UP0 ;  /* 0x00000001ff057887 */ /* 0x000fe40008000000 */
[----:B------:R-:W-:-:S04]  /*4120*/  USEL UR6, UR6, URZ, UP0 ;  /* 0x000000ff06067287 */ /* 0x000fc80008000000 */
[----:B------:R-:W-:Y:S01]  /*4130*/  ULEA UR6, UR6, UR4, 0x3 ;  /* 0x0000000406067291 */ /* 0x000fe2000f8e18ff */
[----:B------:R-:W-:-:S04]  /*4140*/  LOP3.LUT R2, R2, UR5, RZ, 0x3c, !PT ;  /* 0x0000000502027c12 */ /* 0x000fc8000f8e3cff */
[----:B------:R-:W-:Y:S01]  /*4150*/  SHF.L.U32 R2, R2, 0x1f, RZ ;  /* 0x0000001f02027819 */ /* 0x000fe200000006ff */
[----:B-1-3--:R-:W-:-:S07]  /*4160*/  IMAD.U32 R0, RZ, RZ, UR6 ;  /* 0x00000006ff007e24 */ /* 0x00afce000f8e00ff */
.L_x_84:
[----:B-1----:R1:W2:Y:S02]  /*4170*/  SYNCS.PHASECHK.TRANS64.TRYWAIT P0, [R0+URZ], R2 ;  /* 0x00000002000075a7 */ /* 0x0022a400080011ff */
[----:B--2---:R-:W-:Y:S05]  /*4180*/  @!P0 NANOSLEEP.SYNCS 0x989680 ;  /* 0x009896800000895d */ /* 0x004fea0003900000 */
[----:B------:R-:W2:Y:S02]  /*4190*/  @!P0 SYNCS.PHASECHK.TRANS64 P0, [R0+URZ], R2 ;  /* 0x00000002000085a7 */ /* 0x000ea400080010ff */
[----:B--2---:R-:W-:Y:S05]  /*41a0*/  @P0 EXIT ;  /* 0x000000000000094d */ /* 0x004fea0003800000 */
[----:B------:R-:W-:Y:S05]  /*41b0*/  BRA `(.L_x_84) ;  /* 0xfffffffc00ec7947 */ /* 0x000fea000383ffff */
.L_x_23:
[----:B------:R-:W-:-:S04]  /*41c0*/  UISETP.NE.AND UP1, UPT, UR37, URZ, UPT ;  /* 0x000000ff2500728c */ /* 0x000fc8000bf25270 */
[----:B------:R-:W-:-:S09]  /*41d0*/  UISETP.NE.OR UP1, UPT, UR10, 0x1, UP1 ;  /* 0x000000010a00788c */ /* 0x000fd20008f25670 */
[----:B------:R-:W-:Y:S05]  /*41e0*/  BRA.U UP1, `(.L_x_85) ;  /* 0x00000005014c7547 */ /* 0x000fea000b800000 */
[----:B------:R-:W-:Y:S01]  /*41f0*/  HFMA2 R11, -RZ, RZ, 0, 0 ;  /* 0x00000000ff0b7431 */ /* 0x000fe200000001ff */
[----:B------:R-:W-:Y:S01]  /*4200*/  ISETP.GE.U32.AND P2, PT, R10, 0x2, PT ;  /* 0x000000020a00780c */ /* 0x000fe20003f46070 */
[----:B------:R-:W-:Y:S01]  /*4210*/  IMAD.MOV.U32 R12, RZ, RZ, 0x1 ;  /* 0x00000001ff0c7424 */ /* 0x000fe200078e00ff */
[----:B------:R-:W-:Y:S01]  /*4220*/  CS2R R8, SRZ ;  /* 0x0000000000087805 */ /* 0x000fe2000001ff00 */
[----:B------:R-:W-:Y:S01]  /*4230*/  IMAD.MOV.U32 R3, RZ, RZ, RZ ;  /* 0x000000ffff037224 */ /* 0x000fe200078e00ff */
[----:B------:R-:W-:Y:S01]  /*4240*/  UMOV UR4, 0x400 ;  /* 0x0000040000047882 */ /* 0x000fe20000000000 */
[----:B------:R-:W-:Y:S01]  /*4250*/  UMOV UR6, URZ ;  /* 0x000000ff00067c82 */ /* 0x000fe20008000000 */
[----:B------:R-:W-:-:S12]  /*4260*/  ULEA UR37, UR37, UR4, 0x18 ;  /* 0x0000000425257291 */ /* 0x000fd8000f8ec0ff */
.L_x_89:
[----:B------:R-:W-:Y:S02]  /*4270*/  LEA R0, R3, UR37, 0x3 ;  /* 0x0000002503007c11 */ /* 0x000fe4000f8e18ff */
[----:B------:R-:W-:-:S03]  /*4280*/  SHF.L.U32 R4, R8, 0x1f, RZ ;  /* 0x0000001f08047819 */ /* 0x000fc600000006ff */
[----:B------:R-:W-:Y:S01]  /*4290*/  VIADD R5, R0, 0x340 ;  /* 0x0000034000057836 */ /* 0x000fe20000000000 */
[----:B------:R-:W1:Y:S02]  /*42a0*/  SYNCS.PHASECHK.TRANS64.TRYWAIT P0, [R0+URZ+0x330], R4 ;  /* 0x00033004000075a7 */ /* 0x000e6400080011ff */
[----:B-1----:R-:W-:Y:S05]  /*42b0*/  @!P0 BRA `(.L_x_86) ;  /* 0x0000007000548947 */ /* 0x002fea0003800000 */
.L_x_260:
[----:B------:R-:W-:Y:S01]  /*42c0*/  ULEA UR5, UR6, UR37, 0x3 ;  /* 0x0000002506057291 */ /* 0x000fe2000f8e18ff */
[----:B-1----:R-:W-:Y:S01]  /*42d0*/  PRMT R0, RZ, 0x654, R5 ;  /* 0x00000654ff007816 */ /* 0x002fe20000000005 */
[----:B------:R-:W-:Y:S01]  /*42e0*/  @!P2 IMAD.MOV.U32 R4, RZ, RZ, 0x10 ;  /* 0x00000010ff04a424 */ /* 0x000fe200078e00ff */
[----:B------:R-:W-:Y:S01]  /*42f0*/  SHF.L.U32 R5, R12, 0x1f, RZ ;  /* 0x0000001f0c057819 */ /* 0x000fe200000006ff */
[----:B------:R-:W-:Y:S01]  /*4300*/  UIADD3 UR4, UPT, UPT, UR5, 0x2d0, URZ ;  /* 0x000002d005047890 */ /* 0x000fe2000fffe0ff */
[----:B------:R1:W-:Y:S05]  /*4310*/  SYNCS.ARRIVE.TRANS64.RED.A1T0 RZ, [R0+URZ], RZ ;  /* 0x000000ff00ff79a7 */ /* 0x0003ea00081004ff */
[----:B------:R-:W-:Y:S01]  /*4320*/  IMAD.U32 R6, RZ, RZ, UR4 ;  /* 0x00000004ff067e24 */ /* 0x000fe2000f8e00ff */
[----:B------:R-:W2:Y:S04]  /*4330*/  SYNCS.PHASECHK.TRANS64.TRYWAIT P0, [UR5+0x2e0], R5 ;  /* 0x0002e005ff0075a7 */ /* 0x000ea80008001105 */
[----:B------:R-:W-:Y:S01]  /*4340*/  PRMT R6, R10, 0x654, R6 ;  /* 0x000006540a067816 */ /* 0x000fe20000000006 */
[----:B-12---:R-:W-:Y:S06]  /*4350*/  @!P0 BRA `(.L_x_87) ;  /* 0x0000007000408947 */ /* 0x006fec0003800000 */
.L_x_262:
[----:B------:R-:W-:Y:S01]  /*4360*/  ULEA UR4, UR6, UR37, 0x4 ;  /* 0x0000002506047291 */ /* 0x000fe2000f8e20ff */
[----:B------:R-:W-:Y:S01]  /*4370*/  SEL R2, R6, R2, !P2 ;  /* 0x0000000206027207 */ /* 0x000fe20005000000 */
[----:B------:R-:W-:Y:S01]  /*4380*/  UIADD3 UR5, UPT, UPT, UR5, 0x2d0, URZ ;  /* 0x000002d005057890 */ /* 0x000fe2000fffe0ff */
[----:B-1----:R-:W-:Y:S01]  /*4390*/  LEA R0, R11, UR37, 0x3 ;  /* 0x000000250b007c11 */ /* 0x002fe2000f8e18ff */
[----:B------:R-:W-:Y:S01]  /*43a0*/  UIADD3 UR4, UPT, UPT, UR4, 0x360, URZ ;  /* 0x0000036004047890 */ /* 0x000fe2000fffe0ff */
[----:B------:R1:W-:Y:S01]  /*43b0*/  @!P2 SYNCS.ARRIVE.TRANS64.RED RZ, [R2+URZ], R4 ;  /* 0x0000000402ffa9a7 */ /* 0x0003e200080004ff */
[----:B------:R-:W-:Y:S01]  /*43c0*/  UIADD3 UR6, UPT, UPT, UR6, 0x1, URZ ;  /* 0x0000000106067890 */ /* 0x000fe2000fffe0ff */
[----:B------:R-:W-:-:S03]  /*43d0*/  VIADD R3, R3, 0x1 ;  /* 0x0000000103037836 */ /* 0x000fc60000000000 */
[----:B------:R-:W-:Y:S02]  /*43e0*/  UISETP.NE.AND UP0, UPT, UR6, 0x2, UPT ;  /* 0x000000020600788c */ /* 0x000fe4000bf05270 */
[----:B------:R-:W-:Y:S01]  /*43f0*/  ISETP.NE.AND P0, PT, R3, 0x2, PT ;  /* 0x000000020300780c */ /* 0x000fe20003f05270 */
[----:B------:R-:W-:Y:S06]  /*4400*/  UGETNEXTWORKID.BROADCAST [UR4], [UR5] ;  /* 0x00000000040073ca */ /* 0x000fec0008000100 */
[----:B------:R-:W-:Y:S02]  /*4410*/  USEL UR4, URZ, 0x1, UP0 ;  /* 0x00000001ff047887 */ /* 0x000fe40008000000 */
[----:B------:R-:W-:-:S04]  /*4420*/  USEL UR6, UR6, URZ, UP0 ;  /* 0x000000ff06067287 */ /* 0x000fc80008000000 */
[----:B------:R-:W-:Y:S02]  /*4430*/  LOP3.LUT R12, R12, UR4, RZ, 0x3c, !PT ;  /* 0x000000040c0c7c12 */ /* 0x000fe4000f8e3cff */
[----:B-1----:R-:W-:-:S04]  /*4440*/  SHF.L.U32 R4, R9, 0x1f, RZ ;  /* 0x0000001f09047819 */ /* 0x002fc800000006ff */
[----:B------:R-:W1:Y:S02]  /*4450*/  SYNCS.PHASECHK.TRANS64.TRYWAIT P1, [R0+URZ+0x2d0], R4 ;  /* 0x0002d004000075a7 */ /* 0x000e6400080211ff */
[----:B-1----:R-:W-:Y:S05]  /*4460*/  @!P1 BRA `(.L_x_88) ;  /* 0x0000007000149947 */ /* 0x002fea0003800000 */
.L_x_263:
[----:B-1----:R-:W-:Y:S01]  /*4470*/  LEA R4, R11, UR37, 0x4 ;  /* 0x000000250b047c11 */ /* 0x002fe2000f8e20ff */
[----:B------:R-:W-:Y:S01]  /*4480*/  VIADD R0, R0, 0x2e0 ;  /* 0x000002e000007836 */ /* 0x000fe20000000000 */
[----:B------:R-:W-:Y:S01]  /*4490*/  SEL R3, R3, RZ, P0 ;  /* 0x000000ff03037207 */ /* 0x000fe20000000000 */
[----:B------:R-:W-:-:S03]  /*44a0*/  VIADD R11, R11, 0x1 ;  /* 0x000000010b0b7836 */ /* 0x000fc60000000000 */
[----:B------:R-:W1:Y:S01]  /*44b0*/  LDS.128 R4, [R4+0x360] ;  /* 0x0003600004047984 */ /* 0x000e620000000c00 */
[----:B------:R-:W-:Y:S02]  /*44c0*/  PRMT R0, RZ, 0x654, R0 ;  /* 0x00000654ff007816 */ /* 0x000fe40000000000 */
[C---:B------:R-:W-:Y:S01]  /*44d0*/  ISETP.NE.AND P1, PT, R11.reuse, 0x2, PT ;  /* 0x000000020b00780c */ /* 0x040fe20003f25270 */
[----:B------:R-:W-:Y:S01]  /*44e0*/  @!PT LDS RZ, [RZ] ;  /* 0x00000000fffff984 */ /* 0x000fe20000000800 */
[----:B------:R-:W-:Y:S01]  /*44f0*/  @!PT LDS RZ, [RZ] ;  /* 0x00000000fffff984 */ /* 0x000fe20000000800 */
[----:B------:R-:W-:Y:S01]  /*4500*/  @!PT LDS RZ, [RZ] ;  /* 0x00000000fffff984 */ /* 0x000fe20000000800 */
[----:B------:R-:W-:Y:S01]  /*4510*/  @!PT LDS RZ, [RZ] ;  /* 0x00000000fffff984 */ /* 0x000fe20000000800 */
[----:B------:R2:W-:Y:S06]  /*4520*/  MEMBAR.ALL.CTA ;  /* 0x0000000000007992 */ /* 0x0005ec0000008000 */
[----:B--2---:R-:W2:Y:S01]  /*4530*/  FENCE.VIEW.ASYNC.S ;  /* 0x00000000000073c6 */ /* 0x004ea20000000000 */
[----:B------:R-:W-:Y:S01]  /*4540*/  SEL R11, R11, RZ, P1 ;  /* 0x000000ff0b0b7207 */ /* 0x000fe20000800000 */
[----:B--2---:R2:W-:Y:S01]  /*4550*/  SYNCS.ARRIVE.TRANS64.RED.A1T0 RZ, [R0+URZ], RZ ;  /* 0x000000ff00ff79a7 */ /* 0x0045e200081004ff */
[----:B-1----:R-:W-:-:S02]  /*4560*/  LOP3.LUT P3, RZ, R6, 0x1, RZ, 0xc0, !PT ;  /* 0x0000000106ff7812 */ /* 0x002fc4000786c0ff */
[----:B------:R-:W-:-:S04]  /*4570*/  SEL R4, RZ, 0x1, P1 ;  /* 0x00000001ff047807 */ /* 0x000fc80000800000 */
[----:B------:R-:W-:Y:S02]  /*4580*/  LOP3.LUT R9, R9, R4, RZ, 0x3c, !PT ;  /* 0x0000000409097212 */ /* 0x000fe400078e3cff */
[----:B--2---:R-:W-:-:S04]  /*4590*/  SEL R0, RZ, 0x1, P0 ;  /* 0x00000001ff007807 */ /* 0x004fc80000000000 */
[----:B------:R-:W-:Y:S01]  /*45a0*/  LOP3.LUT R8, R8, R0, RZ, 0x3c, !PT ;  /* 0x0000000008087212 */ /* 0x000fe200078e3cff */
[----:B------:R-:W-:Y:S06]  /*45b0*/  @P3 BRA `(.L_x_89) ;  /* 0xfffffffc002c3947 */ /* 0x000fec000383ffff */
[----:B------:R-:W-:Y:S01]  /*45c0*/  ULEA UR5, UR6, UR37, 0x3 ;  /* 0x0000002506057291 */ /* 0x000fe2000f8e18ff */
[----:B------:R-:W-:-:S08]  /*45d0*/  SHF.L.U32 R2, R12, 0x1f, RZ ;  /* 0x0000001f0c027819 */ /* 0x000fd000000006ff */
[----:B------:R-:W1:Y:S02]  /*45e0*/  SYNCS.PHASECHK.TRANS64 P0, [UR5+0x2e0], R2 ;  /* 0x0002e002ff0075a7 */ /* 0x000e640008001005 */
[----:B-1----:R-:W-:Y:S05]  /*45f0*/  @P0 BRA `(.L_x_90) ;  /* 0x0000000000080947 */ /* 0x002fea0003800000 */
[----:B------:R-:W1:Y:S02]  /*4600*/  SYNCS.PHASECHK.TRANS64.TRYWAIT P0, [UR5+0x2e0], R2 ;  /* 0x0002e002ff0075a7 */ /* 0x000e640008001105 */
[----:B-1----:R-:W-:Y:S05]  /*4610*/  @!P0 BRA `(.L_x_91) ;  /* 0x0000006c00bc8947 */ /* 0x002fea0003800000 */
.L_x_90:
[----:B------:R-:W-:-:S04]  /*4620*/  UIADD3 UR4, UPT, UPT, UR6, 0x1, URZ ;  /* 0x0000000106047890 */ /* 0x000fc8000fffe0ff */
[----:B------:R-:W-:-:S04]  /*4630*/  UISETP.NE.AND UP0, UPT, UR4, 0x2, UPT ;  /* 0x000000020400788c */ /* 0x000fc8000bf05270 */
[----:B------:R-:W-:Y:S02]  /*4640*/  USEL UR7, URZ, 0x1, UP0 ;  /* 0x00000001ff077887 */ /* 0x000fe40008000000 */
[----:B------:R-:W-:-:S04]  /*4650*/  USEL UR4, UR4, URZ, UP0 ;  /* 0x000000ff04047287 */ /* 0x000fc80008000000 */
[----:B------:R-:W-:Y:S01]  /*4660*/  ULEA UR4, UR4, UR37, 0x3 ;  /* 0x0000002504047291 */ /* 0x000fe2000f8e18ff */
[----:B-1----:R-:W-:-:S04]  /*4670*/  LOP3.LUT R2, R12, UR7, RZ, 0x3c, !PT ;  /* 0x000000070c027c12 */ /* 0x002fc8000f8e3cff */
[----:B------:R-:W-:-:S04]  /*4680*/  SHF.L.U32 R0, R2, 0x1f, RZ ;  /* 0x0000001f02007819 */ /* 0x000fc800000006ff */
[----:B------:R-:W1:Y:S02]  /*4690*/  SYNCS.PHASECHK.TRANS64 P0, [UR4+0x2e0], R0 ;  /* 0x0002e000ff0075a7 */ /* 0x000e640008001004 */
[----:B-1----:R-:W-:Y:S05]  /*46a0*/  @P0 EXIT ;  /* 0x000000000000094d */ /* 0x002fea0003800000 */
[----:B------:R-:W-:Y:S02]  /*46b0*/  SHF.L.U32 R2, R2, 0x1f, RZ ;  /* 0x0000001f02027819 */ /* 0x000fe400000006ff */
[----:B------:R-:W-:-:S07]  /*46c0*/  MOV R0, UR4 ;  /* 0x0000000400007c02 */ /* 0x000fce0008000f00 */
.L_x_92:
[----:B-1----:R1:W2:Y:S02]  /*46d0*/  SYNCS.PHASECHK.TRANS64.TRYWAIT P0, [R0+URZ+0x2e0], R2 ;  /* 0x0002e002000075a7 */ /* 0x0022a400080011ff */
[----:B--2---:R-:W-:Y:S05]  /*46e0*/  @!P0 NANOSLEEP.SYNCS 0x989680 ;  /* 0x009896800000895d */ /* 0x004fea0003900000 */
[----:B------:R-:W2:Y:S02]  /*46f0*/  @!P0 SYNCS.PHASECHK.TRANS64 P0, [R0+URZ+0x2e0], R2 ;  /* 0x0002e002000085a7 */ /* 0x000ea400080010ff */
[----:B--2---:R-:W-:Y:S05]  /*4700*/  @P0 EXIT ;  /* 0x000000000000094d */ /* 0x004fea0003800000 */
[----:B------:R-:W-:Y:S05]  /*4710*/  BRA `(.L_x_92) ;  /* 0xfffffffc00ec7947 */ /* 0x000fea000383ffff */
.L_x_85:
[----:B------:R-:W-:Y:S05]  /*4720*/  BRA.U UP4, `(.L_x_93) ;  /* 0x0000001104847547 */ /* 0x000fea000b800000 */
[----:B------:R-:W-:Y:S01]  /*4730*/  UMOV UR4, 0x40 ;  /* 0x0000004000047882 */ /* 0x000fe20000000000 */
[----:B------:R-:W-:Y:S01]  /*4740*/  NOP ;  /* 0x0000000000007918 */ /* 0x000fe20000000000 */
[----:B------:R-:W-:Y:S01]  /*4750*/  ULEA UR4, UR37, UR4, 0x18 ;  /* 0x0000000425047291 */ /* 0x000fe2000f8ec0ff */
[----:B------:R-:W-:Y:S02]  /*4760*/  UMOV UR5, 0x400 ;  /* 0x0000040000057882 */ /* 0x000fe40000000000 */
[----:B------:R-:W-:-:S06]  /*4770*/  ULEA UR37, UR37, UR5, 0x18 ;  /* 0x0000000525257291 */ /* 0x000fcc000f8ec0ff */
[----:B------:R-:W1:Y:S02]  /*4780*/  LDS.U8 R2, [UR4+0x1c] ;  /* 0x00001c04ff027984 */ /* 0x000e640008000000 */
[----:B-1----:R-:W-:-:S13]  /*4790*/  ISETP.NE.AND P0, PT, R2, RZ, PT ;  /* 0x000000ff0200720c */ /* 0x002fda0003f05270 */
[----:B------:R-:W-:Y:S05]  /*47a0*/  @P0 BRA `(.L_x_94) ;  /* 0x0000000400080947 */ /* 0x000fea0003800000 */
[----:B------:R-:W-:Y:S02]  /*47b0*/  UISETP.NE.U32.AND UP0, UPT, UR9, 0x1, UPT ;  /* 0x000000010900788c */ /* 0x000fe4000bf05070 */
[----:B------:R-:W-:-:S07]  /*47c0*/  UIADD3 UR6, UPT, UPT, UR4, 0x8, URZ ;  /* 0x0000000804067890 */ /* 0x000fce000fffe0ff */
[----:B------:R-:W-:Y:S05]  /*47d0*/  BRA.U !UP0, `(.L_x_95) ;  /* 0x00000001089c7547 */ /* 0x000fea000b800000 */
[----:B------:R-:W-:Y:S01]  /*47e0*/  ELECT P0, URZ, PT ;  /* 0x0000000000ff782f */ /* 0x000fe20003800000 */
[----:B------:R-:W-:-:S12]  /*47f0*/  BSSY B0, `(.L_x_95) ;  /* 0x0000025000007945 */ /* 0x000fd80003800000 */
[----:B------:R-:W-:Y:S05]  /*4800*/  @!P0 BRA `(.L_x_96) ;  /* 0x00000000008c8947 */ /* 0x000fea0003800000 */
[----:B------:R-:W-:-:S05]  /*4810*/  UMOV UR5, 0x10 ;  /* 0x0000001000057882 */ /* 0x000fca0000000000 */
[----:B------:R-:W-:Y:S04]  /*4820*/  DEPBAR.LE SB1, 0x36 ;  /* 0x00009d800000791a */ /* 0x000fe80000000000 */
[----:B------:R-:W1:Y:S02]  /*4830*/  UTCATOMSWS.2CTA.FIND_AND_SET.ALIGN UP1, UR5, UR5 ;  /* 0x00000005000575e3 */ /* 0x000e640008220800 */
[----:B-1----:R-:W-:Y:S01]  /*4840*/  MOV R10, UR5 ;  /* 0x00000005000a7c02 */ /* 0x002fe20008000f00 */
[----:B------:R-:W-:Y:S06]  /*4850*/  BRA.U UP1, `(.L_x_97) ;  /* 0x0000000101187547 */ /* 0x000fec000b800000 */
.L_x_98:
[----:B------:R-:W-:Y:S05]  /*4860*/  NANOSLEEP 0x64 ;  /* 0x000000640000795d */ /* 0x000fea0003800000 */
[----:B------:R-:W-:-:S05]  /*4870*/  UMOV UR5, 0x10 ;  /* 0x0000001000057882 */ /* 0x000fca0000000000 */
[----:B------:R-:W-:Y:S04]  /*4880*/  DEPBAR.LE SB1, 0x36 ;  /* 0x00009d800000791a */ /* 0x000fe80000000000 */
[----:B------:R-:W1:Y:S02]  /*4890*/  UTCATOMSWS.2CTA.FIND_AND_SET.ALIGN UP1, UR5, UR5 ;  /* 0x00000005000575e3 */ /* 0x000e640008220800 */
[----:B-1----:R-:W-:Y:S01]  /*48a0*/  MOV R10, UR5 ;  /* 0x00000005000a7c02 */ /* 0x002fe20008000f00 */
[----:B------:R-:W-:Y:S05]  /*48b0*/  BRA.U !UP1, `(.L_x_98) ;  /* 0xfffffffd09e87547 */ /* 0x000fea000b83ffff */
.L_x_97:
[----:B------:R-:W1:Y:S01]  /*48c0*/  LDS R5, [UR4+0x10] ;  /* 0x00001004ff057984 */ /* 0x000e620008000800 */
[----:B------:R-:W-:Y:S01]  /*48d0*/  IMAD.U32 R3, RZ, RZ, UR37 ;  /* 0x00000025ff037e24 */ /* 0x000fe2000f8e00ff */
[----:B------:R-:W-:-:S03]  /*48e0*/  MOV R2, UR8 ;  /* 0x0000000800027c02 */ /* 0x000fc60008000f00 */
[----:B------:R-:W-:Y:S01]  /*48f0*/  VIADD R3, R3, 0x380 ;  /* 0x0000038003037836 */ /* 0x000fe20000000000 */
[----:B-1----:R-:W-:-:S04]  /*4900*/  SHF.L.U32 R5, R5, 0x1f, RZ ;  /* 0x0000001f05057819 */ /* 0x002fc800000006ff */
[----:B------:R-:W1:Y:S02]  /*4910*/  SYNCS.PHASECHK.TRANS64.TRYWAIT P0, [UR4+0x8], R5 ;  /* 0x00000805ff0075a7 */ /* 0x000e640008001104 */
[----:B-1----:R-:W-:Y:S05]  /*4920*/  @P0 BRA `(.L_x_99) ;  /* 0x0000000000080947 */ /* 0x002fea0003800000 */
[----:B------:R-:W1:Y:S02]  /*4930*/  SYNCS.PHASECHK.TRANS64.TRYWAIT P0, [UR4+0x8], R5 ;  /* 0x00000805ff0075a7 */ /* 0x000e640008001104 */
[----:B-1----:R-:W-:Y:S05]  /*4940*/  @!P0 BRA `(.L_x_100) ;  /* 0x0000006c00088947 */ /* 0x002fea0003800000 */
.L_x_99:
[----:B-1----:R-:W-:Y:S01]  /*4950*/  HFMA2 R4, -RZ, RZ, 0, 5.9604644775390625e-08 ;  /* 0x00000001ff047431 */ /* 0x002fe200000001ff */
[----:B------:R-:W-:Y:S01]  /*4960*/  UPRMT UR5, UR8, 0x654, UR6 ;  /* 0x0000065408057896 */ /* 0x000fe20008000006 */
[----:B------:R-:W-:Y:S01]  /*4970*/  IMAD.MOV.U32 R7, RZ, RZ, 0xffff ;  /* 0x0000ffffff077424 */ /* 0x000fe200078e00ff */
[----:B------:R-:W-:Y:S01]  /*4980*/  PRMT R2, R2, 0x654, R3 ;  /* 0x0000065402027816 */ /* 0x000fe20000000003 */
[----:B------:R-:W-:Y:S02]  /*4990*/  IMAD.MOV.U32 R5, RZ, RZ, 0x4 ;  /* 0x00000004ff057424 */ /* 0x000fe400078e00ff */
[----:B------:R-:W-:Y:S01]  /*49a0*/  IMAD.SHL.U32 R9, R10, 0x20, RZ ;  /* 0x000000200a097824 */ /* 0x000fe200078e00ff */
[----:B------:R-:W-:Y:S02]  /*49b0*/  MOV R3, UR5 ;  /* 0x0000000500037c02 */ /* 0x000fe40008000f00 */
[-C--:B------:R-:W-:Y:S01]  /*49c0*/  SHF.L.U32 R7, R7, R10.reuse, RZ ;  /* 0x0000000a07077219 */ /* 0x080fe200000006ff */
[----:B------:R1:W-:Y:S01]  /*49d0*/  SYNCS.ARRIVE.TRANS64.RED RZ, [UR5], R5 ;  /* 0x00000005ffff79a7 */ /* 0x0003e20008000405 */
[----:B------:R-:W-:Y:S01]  /*49e0*/  SHF.L.U32 R6, R4, R10, RZ ;  /* 0x0000000a04067219 */ /* 0x000fe200000006ff */
[----:B------:R1:W-:Y:S04]  /*49f0*/  STS [UR37+0x380], R9 ;  /* 0x00038009ff007988 */ /* 0x0003e80008000825 */
[----:B------:R1:W-:Y:S04]  /*4a00*/  STAS [R2.64], R10 ;  /* 0x0000000a02007dbd */ /* 0x0003e8000c0008ff */
[----:B------:R1:W-:Y:S04]  /*4a10*/  ATOMS.OR RZ, [UR4+0x14], R7 ;  /* 0x00001407ffff798c */ /* 0x0003e8000b000004 */
[----:B------:R1:W-:Y:S04]  /*4a20*/  ATOMS.OR RZ, [UR4+0x18], R6 ;  /* 0x00001806ffff798c */ /* 0x0003e8000b000004 */
[----:B------:R1:W-:Y:S02]  /*4a30*/  ATOMS.XOR RZ, [UR4+0x10], R4 ;  /* 0x00001004ffff798c */ /* 0x0003e4000b800004 */
.L_x_96:
[----:B------:R-:W-:Y:S05]  /*4a40*/  BSYNC B0 ;  /* 0x0000000000007941 */ /* 0x000fea0003800000 */
.L_x_95:
[----:B------:R-:W-:Y:S05]  /*4a50*/  BRA.U UP0, `(.L_x_101) ;  /* 0x00000001006c7547 */ /* 0x000fea000b800000 */
[----:B------:R-:W-:-:S03]  /*4a60*/  UMOV UR5, 0xffffffff ;  /* 0xffffffff00057882 */ /* 0x000fc60000000000 */
[----:B------:R-:W-:Y:S05]  /*4a70*/  BRA.DIV UR5, `(.L_x_102) ;  /* 0x0000006a05d47947 */ /* 0x000fea000b800000 */
[----:B------:R-:W-:-:S13]  /*4a80*/  ELECT P6, URZ, PT ;  /* 0x0000000000ff782f */ /* 0x000fda00038c0000 */
.L_x_267:
[----:B------:R-:W-:Y:S05]  /*4a90*/  @!P6 BRA `(.L_x_101) ;  /* 0x00000000005ce947 */ /* 0x000fea0003800000 */
[----:B-1----:R-:W1:Y:S02]  /*4aa0*/  LDS R3, [UR4+0x10] ;  /* 0x00001004ff037984 */ /* 0x002e640008000800 */
[----:B-1----:R-:W-:-:S04]  /*4ab0*/  SHF.L.U32 R3, R3, 0x1f, RZ ;  /* 0x0000001f03037819 */ /* 0x002fc800000006ff */
[----:B------:R-:W1:Y:S02]  /*4ac0*/  SYNCS.PHASECHK.TRANS64.TRYWAIT P0, [UR4+0x8], R3 ;  /* 0x00000803ff0075a7 */ /* 0x000e640008001104 */
[----:B-1----:R-:W-:Y:S05]  /*4ad0*/  @P0 BRA `(.L_x_103) ;  /* 0x0000000000080947 */ /* 0x002fea0003800000 */
[----:B------:R-:W1:Y:S02]  /*4ae0*/  SYNCS.PHASECHK.TRANS64.TRYWAIT P0, [UR4+0x8], R3 ;  /* 0x00000803ff0075a7 */ /* 0x000e640008001104 */
[----:B-1----:R-:W-:Y:S05]  /*4af0*/  @!P0 BRA `(.L_x_104) ;  /* 0x0000006800d48947 */ /* 0x002fea0003800000 */
.L_x_103:
[----:B------:R-:W2:Y:S01]  /*4b00*/  LDS R5, [UR37+0x380] ;  /* 0x00038025ff057984 */ /* 0x000ea20008000800 */
[----:B-1----:R-:W-:Y:S02]  /*4b10*/  HFMA2 R2, -RZ, RZ, 0, 5.9604644775390625e-08 ;  /* 0x00000001ff027431 */ /* 0x002fe400000001ff */
[----:B------:R-:W-:Y:S01]  /*4b20*/  IMAD.MOV.U32 R3, RZ, RZ, 0xffff ;  /* 0x0000ffffff037424 */ /* 0x000fe200078e00ff */
[----:B------:R-:W-:Y:S01]  /*4b30*/  UPRMT UR5, UR8, 0x654, UR6 ;  /* 0x0000065408057896 */ /* 0x000fe20008000006 */
[----:B--2---:R-:W-:-:S03]  /*4b40*/  IMAD.SHL.U32 R4, R5, 0x20, RZ ;  /* 0x0000002005047824 */ /* 0x004fc600078e00ff */
[-C--:B------:R-:W-:Y:S02]  /*4b50*/  SHF.L.U32 R3, R3, R5.reuse, RZ ;  /* 0x0000000503037219 */ /* 0x080fe400000006ff */
[----:B------:R-:W-:Y:S01]  /*4b60*/  SHF.L.U32 R5, R2, R5, RZ ;  /* 0x0000000502057219 */ /* 0x000fe200000006ff */
[----:B------:R2:W-:Y:S04]  /*4b70*/  STS [UR37+0x380], R4 ;  /* 0x00038004ff007988 */ /* 0x0005e80008000825 */
[----:B------:R2:W-:Y:S04]  /*4b80*/  ATOMS.OR RZ, [UR4+0x14], R3 ;  /* 0x00001403ffff798c */ /* 0x0005e8000b000004 */
[----:B------:R2:W-:Y:S01]  /*4b90*/  ATOMS.OR RZ, [UR4+0x18], R5 ;  /* 0x00001805ffff798c */ /* 0x0005e2000b000004 */
[----:B------:R-:W-:Y:S03]  /*4ba0*/  SYNCS.ARRIVE.TRANS64.RED.A1T0 RZ, [UR5], RZ ;  /* 0x000000ffffff79a7 */ /* 0x000fe60008100405 */
[----:B------:R2:W-:Y:S01]  /*4bb0*/  ATOMS.XOR RZ, [UR4+0x10], R2 ;  /* 0x00001002ffff798c */ /* 0x0005e2000b800004 */
[----:B------:R-:W-:Y:S05]  /*4bc0*/  BRA `(.L_x_101) ;  /* 0x0000000000107947 */ /* 0x000fea0003800000 */
.L_x_94:
[----:B------:R-:W-:-:S05]  /*4bd0*/  MOV R2, 0xffffffff ;  /* 0xffffffff00027802 */ /* 0x000fca0000000f00 */
[----:B------:R1:W-:Y:S02]  /*4be0*/  STS [UR37+0x380], R2 ;  /* 0x00038002ff007988 */ /* 0x0003e40008000825 */
[----:B-1----:R-:W-:Y:S02]  /*4bf0*/  MOV R2, 0x4c10 ;  /* 0x00004c1000027802 */ /* 0x002fe40000000f00 */
[----:B-----5:R-:W-:Y:S05]  /*4c00*/  CALL.REL.NOINC `($__internal_1_$__cuda_sm10x_tcgen05_guardrail_trap_phase_invalid_during_alloc) ;  /* 0x0000007000607944 */ /* 0x020fea0003c00000 */
.L_x_101:
[----:B------:R-:W-:Y:S05]  /*4c10*/  WARPSYNC.ALL ;  /* 0x0000000000007948 */ /* 0x000fea0003800000 */
[----:B------:R-:W3:Y:S01]  /*4c20*/  S2UR UR11, SR_CgaCtaId ;  /* 0x00000000000b79c3 */ /* 0x000ee20000008800 */
[----:B------:R-:W-:Y:S01]  /*4c30*/  UMOV UR4, 0x400 ;  /* 0x0000040000047882 */ /* 0x000fe20000000000 */
[----:B------:R-:W-:-:S06]  /*4c40*/  NOP ;  /* 0x0000000000007918 */ /* 0x000fcc0000000000 */
[----:B------:R-:W-:Y:S06]  /*4c50*/  BAR.ARV 0x6, 0xa0 ;  /* 0x0182800000007b1d */ /* 0x000fec0000002000 */
[----:B------:R-:W4:Y:S01]  /*4c60*/  LDCU UR5, c[0x0][0x38c] ;  /* 0x00007180ff0577ac */ /* 0x000f220008000800 */
[----:B------:R-:W-:Y:S01]  /*4c70*/  LOP3.LUT R0, R0, 0xffff, RZ, 0xc0, !PT ;  /* 0x0000ffff00007812 */ /* 0x000fe200078ec0ff */
[----:B-1----:R-:W-:Y:S01]  /*4c80*/  IMAD.MOV.U32 R9, RZ, RZ, 0x1 ;  /* 0x00000001ff097424 */ /* 0x002fe200078e00ff */
[----:B------:R-:W-:Y:S01]  /*4c90*/  LOP3.LUT R8, R8, 0xffff, RZ, 0xc0, !PT ;  /* 0x0000ffff08087812 */ /* 0x000fe200078ec0ff */
[----:B------:R-:W-:Y:S01]  /*4ca0*/  UMOV UR16, URZ ;  /* 0x000000ff00107c82 */ /* 0x000fe20008000000 */
[----:B------:R-:W-:Y:S01]  /*4cb0*/  R2UR UR12, R0 ;  /* 0x00000000000c72ca */ /* 0x000fe200000e0000 */
[----:B------:R-:W-:Y:S01]  /*4cc0*/  UMOV UR15, URZ ;  /* 0x000000ff000f7c82 */ /* 0x000fe20008000000 */
[----:B------:R-:W-:Y:S01]  /*4cd0*/  R2UR UR13, R8 ;  /* 0x00000000080d72ca */ /* 0x000fe200000e0000 */
[----:B------:R-:W-:Y:S01]  /*4ce0*/  IMAD.MOV.U32 R8, RZ, RZ, RZ ;  /* 0x000000ffff087224 */ /* 0x000fe200078e00ff */
[----:B------:R-:W-:-:S02]  /*4cf0*/  UISETP.NE.AND UP2, UPT, UR9, URZ, UPT ;  /* 0x000000ff0900728c */ /* 0x000fc4000bf45270 */
[----:B---3--:R-:W-:Y:S01]  /*4d00*/  ULEA UR11, UR11, UR4, 0x18 ;  /* 0x000000040b0b7291 */ /* 0x008fe2000f8ec0ff */
[----:B------:R-:W-:Y:S01]  /*4d10*/  UMOV UR22, URZ ;  /* 0x000000ff00167c82 */ /* 0x000fe20008000000 */
[----:B------:R-:W-:Y:S02]  /*4d20*/  UMOV UR26, 0x0 ;  /* 0x00000000001a7882 */ /* 0x000fe40000000000 */
[----:B------:R-:W-:Y:S02]  /*4d30*/  UIADD3 UR14, UPT, UPT, UR11, 0x5500, URZ ;  /* 0x000055000b0e7890 */ /* 0x000fe4000fffe0ff */
[----:B------:R-:W-:Y:S02]  /*4d40*/  UIADD3 UR4, UPT, UPT, UR11, 0x19d00, URZ ;  /* 0x00019d000b047890 */ /* 0x000fe4000fffe0ff */
[----:B----4-:R-:W-:Y:S01]  /*4d50*/  UIADD3 UR5, UPT, UPT, UR5, 0x1f, URZ ;  /* 0x0000001f05057890 */ /* 0x010fe2000fffe0ff */
[----:B--2---:R-:W1:Y:S01]  /*4d60*/  LDS R2, [UR11+0x380] ;  /* 0x0003800bff027984 */ /* 0x004e620008000800 */
[----:B------:R-:W-:-:S02]  /*4d70*/  USHF.R.U32.HI UR14, URZ, 0x4, UR14 ;  /* 0x00000004ff0e7899 */ /* 0x000fc4000801160e */
[----:B------:R-:W-:Y:S02]  /*4d80*/  USHF.R.S32.HI UR10, URZ, 0x1f, UR5 ;  /* 0x0000001fff0a7899 */ /* 0x000fe40008011405 */
[----:B------:R-:W-:Y:S02]  /*4d90*/  USHF.R.U32.HI UR4, URZ, 0x4, UR4 ;  /* 0x00000004ff047899 */ /* 0x000fe40008011604 */
[----:B------:R-:W-:Y:S02]  /*4da0*/  ULEA.HI UR10, UR10, UR5, URZ, 0x5 ;  /* 0x000000050a0a7291 */ /* 0x000fe4000f8f28ff */
[----:B------:R-:W-:Y:S02]  /*4db0*/  ULOP3.LUT UR14, UR14, 0x3fff, URZ, 0xc0, !UPT ;  /* 0x00003fff0e0e7892 */ /* 0x000fe4000f8ec0ff */
[----:B------:R-:W-:Y:S02]  /*4dc0*/  USHF.R.S32.HI UR10, URZ, 0x5, UR10 ;  /* 0x00000005ff0a7899 */ /* 0x000fe4000801140a */
[----:B------:R-:W-:-:S02]  /*4dd0*/  ULOP3.LUT UR4, UR4, 0x3fff, URZ, 0xc0, !UPT ;  /* 0x00003fff04047892 */ /* 0x000fc4000f8ec0ff */
[----:B------:R-:W-:Y:S02]  /*4de0*/  UISETP.LT.AND UP0, UPT, UR10, 0x1, UPT ;  /* 0x000000010a00788c */ /* 0x000fe4000bf01270 */
[----:B------:R-:W-:Y:S02]  /*4df0*/  ULOP3.LUT UR14, UR14, 0x10000, URZ, 0xfc, !UPT ;  /* 0x000100000e0e7892 */ /* 0x000fe4000f8efcff */
[----:B------:R-:W-:Y:S02]  /*4e00*/  ULOP3.LUT UR4, UR4, 0x10000, URZ, 0xfc, !UPT ;  /* 0x0001000004047892 */ /* 0x000fe4000f8efcff */
[----:B------:R-:W-:Y:S01]  /*4e10*/  USEL UR23, UR10, 0x1, !UP0 ;  /* 0x000000010a177887 */ /* 0x000fe2000c000000 */
[----:B------:R-:W-:Y:S01]  /*4e20*/  UMOV UR27, 0x8300010 ;  /* 0x08300010001b7882 */ /* 0x000fe20000000000 */
[----:B-1----:R-:W-:Y:S02]  /*4e30*/  R2UR UR17, R2 ;  /* 0x00000000021172ca */ /* 0x002fe400000e0000 */
[----:B------:R-:W-:-:S13]  /*4e40*/  CS2R R2, SRZ ;  /* 0x0000000000027805 */ /* 0x000fda000001ff00 */
.L_x_112:
[C---:B------:R-:W-:Y:S02]  /*4e50*/  LEA R0, R8.reuse, UR11, 0x3 ;  /* 0x0000000b08007c11 */ /* 0x040fe4000f8e18ff */
[----:B------:R-:W-:Y:S02]  /*4e60*/  SHF.L.U32 R4, R3, 0x1f, RZ ;  /* 0x0000001f03047819 */ /* 0x000fe400000006ff */
[----:B------:R-:W-:Y:S02]  /*4e70*/  LEA R5, R8, UR11, 0x4 ;  /* 0x0000000b08057c11 */ /* 0x000fe4000f8e20ff */
[----:B------:R-:W1:Y:S02]  /*4e80*/  SYNCS.PHASECHK.TRANS64.TRYWAIT P0, [R0+URZ+0x2d0], R4 ;  /* 0x0002d004000075a7 */ /* 0x000e6400080011ff */
[----:B-1-34-:R-:W-:Y:S05]  /*4e90*/  @!P0 BRA `(.L_x_105) ;  /* 0x0000006800048947 */ /* 0x01afea0003800000 */
.L_x_268:
[----:B-1----:R-:W1:Y:S01]  /*4ea0*/  LDS.128 R4, [R5+0x360] ;  /* 0x0003600005047984 */ /* 0x002e620000000c00 */
[----:B------:R-:W-:Y:S02]  /*4eb0*/  VIADD R0, R0, 0x2e0 ;  /* 0x000002e000007836 */ /* 0x000fe40000000000 */
[----:B------:R-:W-:Y:S01]  /*4ec0*/  VIADD R8, R8, 0x1 ;  /* 0x0000000108087836 */ /* 0x000fe20000000000 */
[----:B------:R-:W-:Y:S01]  /*4ed0*/  @!PT LDS RZ, [RZ] ;  /* 0x00000000fffff984 */ /* 0x000fe20000000800 */
[----:B------:R-:W-:Y:S01]  /*4ee0*/  @!PT LDS RZ, [RZ] ;  /* 0x00000000fffff984 */ /* 0x000fe20000000800 */
[----:B------:R-:W-:Y:S01]  /*4ef0*/  @!PT LDS RZ, [RZ] ;  /* 0x00000000fffff984 */ /* 0x000fe20000000800 */
[----:B------:R-:W-:Y:S01]  /*4f00*/  @!PT LDS RZ, [RZ] ;  /* 0x00000000fffff984 */ /* 0x000fe20000000800 */
[----:B------:R2:W-:Y:S06]  /*4f10*/  MEMBAR.ALL.CTA ;  /* 0x0000000000007992 */ /* 0x0005ec0000008000 */
[----:B--2---:R-:W2:Y:S01]  /*4f20*/  FENCE.VIEW.ASYNC.S ;  /* 0x00000000000073c6 */ /* 0x004ea20000000000 */
[----:B------:R-:W-:-:S04]  /*4f30*/  PRMT R0, RZ, 0x654, R0 ;  /* 0x00000654ff007816 */ /* 0x000fc80000000000 */
[----:B--2---:R2:W-:Y:S01]  /*4f40*/  SYNCS.ARRIVE.TRANS64.RED.A1T0 RZ, [R0+URZ], RZ ;  /* 0x000000ff00ff79a7 */ /* 0x0045e200081004ff */
[----:B-1----:R-:W-:Y:S01]  /*4f50*/  LOP3.LUT P1, RZ, R6, 0x1, RZ, 0xc0, !PT ;  /* 0x0000000106ff7812 */ /* 0x002fe2000782c0ff */
[----:B--2---:R-:W-:-:S12]  /*4f60*/  BRA.U UP2, `(.L_x_106) ;  /* 0x0000000102cc7547 */ /* 0x004fd8000b800000 */
[----:B------:R-:W1:Y:S01]  /*4f70*/  LDCU UR5, c[0x0][0x38c] ;  /* 0x00007180ff0577ac */ /* 0x000e620008000800 */
[----:B------:R-:W-:Y:S02]  /*4f80*/  PLOP3.LUT P2, PT, PT, PT, PT, 0x80, 0x8 ;  /* 0x000000000008781c */ /* 0x000fe40003f4f070 */
[----:B------:R-:W-:Y:S01]  /*4f90*/  SHF.L.U32 R4, R9, 0x1f, RZ ;  /* 0x0000001f09047819 */ /* 0x000fe200000006ff */
[----:B------:R-:W-:Y:S02]  /*4fa0*/  ULEA UR19, UR16, UR11, 0x3 ;  /* 0x0000000b10137291 */ /* 0x000fe4000f8e18ff */
[----:B-1----:R-:W-:-:S06]  /*4fb0*/  UISETP.GE.AND UP0, UPT, UR5, 0x1, UPT ;  /* 0x000000010500788c */ /* 0x002fcc000bf06270 */
[----:B------:R-:W-:-:S05]  /*4fc0*/  PLOP3.LUT P0, PT, PT, PT, UP0, 0x80, 0x8 ;  /* 0x000000000008781c */ /* 0x000fca0003f0f008 */
[----:B------:R-:W-:-:S08]  /*4fd0*/  @UP0 ULEA UR5, UR15, UR11, 0x3 ;  /* 0x0000000b0f050291 */ /* 0x000fd0000f8e18ff */
[----:B------:R-:W-:-:S04]  /*4fe0*/  @P0 SHF.L.U32 R0, R2, 0x1f, RZ ;  /* 0x0000001f02000819 */ /* 0x000fc800000006ff */
[----:B------:R1:W2:Y:S01]  /*4ff0*/  @P0 SYNCS.PHASECHK.TRANS64.TRYWAIT P2, [UR5], R0 ;  /* 0x00000000ff0005a7 */ /* 0x0002a20008041105 */
[----:B------:R-:W3:Y:S02]  /*5000*/  SYNCS.PHASECHK.TRANS64.TRYWAIT P0, [UR19+0x310], R4 ;  /* 0x00031004ff0075a7 */ /* 0x000ee40008001113 */
[----:B-123--:R-:W-:Y:S05]  /*5010*/  @!P0 BRA `(.L_x_107) ;  /* 0x0000006400b88947 */ /* 0x00efea0003800000 */
.L_x_270:
[----:B------:R-:W-:Y:S01]  /*5020*/  UMOV UR21, UR22 ;  /* 0x0000001600157c82 */ /* 0x000fe20008000000 */
[----:B------:R-:W-:Y:S05]  /*5030*/  BRA.U !UP0, `(.L_x_108) ;  /* 0x0000000108887547 */ /* 0x000fea000b800000 */
[----:B------:R-:W-:Y:S02]  /*5040*/  UIADD3 UR21, UPT, UPT, UR23, UR22, URZ ;  /* 0x0000001617157290 */ /* 0x000fe4000fffe0ff */
[----:B------:R-:W-:Y:S02]  /*5050*/  UIMAD UR18, UR16, 0x60, UR17 ;  /* 0x00000060101278a4 */ /* 0x000fe4000f8e0211 */
[----:B------:R-:W-:Y:S01]  /*5060*/  UPLOP3.LUT UP3, UPT, UPT, UPT, UPT, 0x40, 0x4 ;  /* 0x000000000004789c */ /* 0x000fe20003f6e870 */
[----:B------:R-:W-:Y:S01]  /*5070*/  UMOV UR20, UR10 ;  /* 0x0000000a00147c82 */ /* 0x000fe20008000000 */
[----:B------:R-:W-:-:S09]  /*5080*/  UMOV UR5, UR15 ;  /* 0x0000000f00057c82 */ /* 0x000fd20008000000 */
.L_x_111:
[----:B--2---:R-:W-:Y:S01]  /*5090*/  ULEA UR7, UR5, UR11, 0x3 ;  /* 0x0000000b05077291 */ /* 0x004fe2000f8e18ff */
[----:B---3--:R-:W-:Y:S11]  /*50a0*/  @P2 BRA `(.L_x_109) ;  /* 0x00000000000c2947 */ /* 0x008ff60003800000 */
[----:B-1----:R-:W-:Y:S04]  /*50b0*/  SHF.L.U32 R4, R2, 0x1f, RZ ;  /* 0x0000001f02047819 */ /* 0x002fe800000006ff */
[----:B------:R-:W1:Y:S02]  /*50c0*/  SYNCS.PHASECHK.TRANS64.TRYWAIT P0, [UR7], R4 ;  /* 0x00000004ff0075a7 */ /* 0x000e640008001107 */
[----:B-1----:R-:W-:Y:S05]  /*50d0*/  @!P0 BRA `(.L_x_110) ;  /* 0x0000006400a08947 */ /* 0x002fea0003800000 */
.L_x_109:
[----:B------:R-:W-:Y:S01]  /*50e0*/  UISETP.NE.AND UP0, UPT, UR20, 0x1, UPT ;  /* 0x000000011400788c */ /* 0x000fe2000bf05270 */
[----:B------:R-:W-:Y:S01]  /*50f0*/  PLOP3.LUT P2, PT, PT, PT, PT, 0x80, 0x8 ;  /* 0x000000000008781c */ /* 0x000fe20003f4f070 */
[----:B------:R-:W-:Y:S02]  /*5100*/  UIADD3 UR15, UPT, UPT, UR5, 0x1, URZ ;  /* 0x00000001050f7890 */ /* 0x000fe4000fffe0ff */
[----:B------:R-:W-:Y:S02]  /*5110*/  UIMAD UR6, UR5, 0xc0, UR4 ;  /* 0x000000c0050678a4 */ /* 0x000fe4000f8e0204 */
[----:B------:R-:W-:Y:S01]  /*5120*/  UISETP.NE.AND UP1, UPT, UR15, 0x29, UPT ;  /* 0x000000290f00788c */ /* 0x000fe2000bf25270 */
[----:B------:R-:W-:Y:S01]  /*5130*/  PLOP3.LUT P0, PT, PT, PT, UP0, 0x80, 0x8 ;  /* 0x000000000008781c */ /* 0x000fe20003f0f008 */
[----:B------:R-:W-:Y:S02]  /*5140*/  ULEA UR28, UR5, UR14, 0x7 ;  /* 0x0000000e051c7291 */ /* 0x000fe4000f8e38ff */
[----:B------:R-:W-:Y:S02]  /*5150*/  USEL UR25, URZ, 0x1, UP1 ;  /* 0x00000001ff197887 */ /* 0x000fe40008800000 */
[----:B------:R-:W-:Y:S01]  /*5160*/  USEL UR15, UR15, URZ, UP1 ;  /* 0x000000ff0f0f7287 */ /* 0x000fe20008800000 */
[----:B------:R-:W-:Y:S01]  /*5170*/  UMOV UR29, 0xc0004010 ;  /* 0xc0004010001d7882 */ /* 0x000fe20000000000 */
[----:B------:R-:W-:Y:S02]  /*5180*/  UIADD3 UR22, UPT, UPT, UR22, 0x1, URZ ;  /* 0x0000000116167890 */ /* 0x000fe4000fffe0ff */
[----:B------:R-:W-:Y:S01]  /*5190*/  LOP3.LUT R2, R2, UR25, RZ, 0x3c, !PT ;  /* 0x0000001902027c12 */ /* 0x000fe2000f8e3cff */
[----:B------:R-:W-:Y:S02]  /*51a0*/  @UP0 ULEA UR24, UR15, UR11, 0x3 ;  /* 0x0000000b0f180291 */ /* 0x000fe4000f8e18ff */
[----:B------:R-:W-:Y:S01]  /*51b0*/  UISETP.NE.AND UP0, UPT, UR22, UR21, UPT ;  /* 0x000000151600728c */ /* 0x000fe2000bf05270 */
[----:B-1----:R-:W-:Y:S01]  /*51c0*/  @P0 SHF.L.U32 R0, R2, 0x1f, RZ ;  /* 0x0000001f02000819 */ /* 0x002fe200000006ff */
[----:B------:R-:W-:Y:S01]  /*51d0*/  UIADD3 UR20, UPT, UPT, UR20, -0x1, URZ ;  /* 0xffffffff14147890 */ /* 0x000fe2000fffe0ff */
[----:B------:R-:W-:Y:S04]  /*51e0*/  UMOV UR5, UR15 ;  /* 0x0000000f00057c82 */ /* 0x000fe80008000000 */
[----:B------:R2:W3:Y:S01]  /*51f0*/  @P0 SYNCS.PHASECHK.TRANS64.TRYWAIT P2, [UR24], R0 ;  /* 0x00000000ff0005a7 */ /* 0x0004e20008041118 */
[----:B------:R-:W-:Y:S03]  /*5200*/  UIADD3 UR24, UPT, UPT, UR7, 0x148, URZ ;  /* 0x0000014807187890 */ /* 0x000fe6000fffe0ff */
[----:B------:R-:W-:Y:S02]  /*5210*/  UMOV UR7, 0xc0004010 ;  /* 0xc000401000077882 */ /* 0x000fe40000000000 */
[----:B------:R2:W-:Y:S01]  /*5220*/  UTCQMMA.2CTA gdesc[UR28], gdesc[UR6], tmem[UR18], tmem[UR26], idesc[UR27], UP3 ;  /* 0x00ff1a061c0075ea */ /* 0x0005e20009a00312 */
[----:B------:R-:W-:Y:S03]  /*5230*/  UPLOP3.LUT UP3, UPT, UPT, UPT, UPT, 0x80, 0x8 ;  /* 0x000000000008789c */ /* 0x000fe60003f6f070 */
[----:B------:R2:W-:Y:S01]  /*5240*/  UTCBAR.2CTA.MULTICAST [UR24], URZ, UR13 ;  /* 0x000000ff180073e9 */ /* 0x0005e2000820080d */
[----:B------:R-:W-:Y:S07]  /*5250*/  BRA.U UP0, `(.L_x_111) ;  /* 0xfffffffd008c7547 */ /* 0x000fee000b83ffff */
.L_x_108:
[----:B------:R-:W-:Y:S01]  /*5260*/  UIADD3 UR19, UPT, UPT, UR19, 0x2f0, URZ ;  /* 0x000002f013137890 */ /* 0x000fe2000fffe0ff */
[----:B------:R-:W-:-:S08]  /*5270*/  UMOV UR22, UR21 ;  /* 0x0000001500167c82 */ /* 0x000fd00008000000 */
[----:B------:R4:W-:Y:S01]  /*5280*/  UTCBAR.2CTA.MULTICAST [UR19], URZ, UR12 ;  /* 0x000000ff130073e9 */ /* 0x0009e2000820080c */
[----:B------:R-:W-:Y:S02]  /*5290*/  NOP ;  /* 0x0000000000007918 */ /* 0x000fe40000000000 */
.L_x_106:
[----:B------:R-:W-:Y:S01]  /*52a0*/  UIADD3 UR16, UPT, UPT, UR16, 0x1, URZ ;  /* 0x0000000110107890 */ /* 0x000fe2000fffe0ff */
[----:B------:R-:W-:-:S03]  /*52b0*/  ISETP.NE.AND P0, PT, R8, 0x2, PT ;  /* 0x000000020800780c */ /* 0x000fc60003f05270 */
[----:B------:R-:W-:Y:S01]  /*52c0*/  UISETP.NE.AND UP0, UPT, UR16, 0x4, UPT ;  /* 0x000000041000788c */ /* 0x000fe2000bf05270 */
[----:B-12---:R-:W-:Y:S02]  /*52d0*/  SEL R0, RZ, 0x1, P0 ;  /* 0x00000001ff007807 */ /* 0x006fe40000000000 */
[----:B------:R-:W-:Y:S01]  /*52e0*/  SEL R8, R8, RZ, P0 ;  /* 0x000000ff08087207 */ /* 0x000fe20000000000 */
[----:B------:R-:W-:Y:S01]  /*52f0*/  USEL UR5, URZ, 0x1, UP0 ;  /* 0x00000001ff057887 */ /* 0x000fe20008000000 */
[----:B------:R-:W-:Y:S01]  /*5300*/  LOP3.LUT R3, R3, R0, RZ, 0x3c, !PT ;  /* 0x0000000003037212 */ /* 0x000fe200078e3cff */
[----:B------:R-:W-:-:S04]  /*5310*/  USEL UR16, UR16, URZ, UP0 ;  /* 0x000000ff10107287 */ /* 0x000fc80008000000 */
[----:B------:R-:W-:Y:S01]  /*5320*/  LOP3.LUT R9, R9, UR5, RZ, 0x3c, !PT ;  /* 0x0000000509097c12 */ /* 0x000fe2000f8e3cff */
[----:B------:R-:W-:Y:S07]  /*5330*/  @P1 BRA `(.L_x_112) ;  /* 0xfffffff800c41947 */ /* 0x000fee000383ffff */
[----:B------:R-:W1:Y:S01]  /*5340*/  S2UR UR4, SR_CgaCtaId ;  /* 0x00000000000479c3 */ /* 0x000e620000008800 */
[----:B------:R-:W-:Y:S01]  /*5350*/  ELECT P0, URZ, PT ;  /* 0x0000000000ff782f */ /* 0x000fe20003800000 */
[----:B------:R-:W-:Y:S01]  /*5360*/  HFMA2 R0, -RZ, RZ, 0, 5.9604644775390625e-08 ;  /* 0x00000001ff007431 */ /* 0x000fe200000001ff */
[----:B------:R-:W-:-:S05]  /*5370*/  UMOV UR5, 0x40 ;  /* 0x0000004000057882 */ /* 0x000fca0000000000 */
[----:B------:R-:W-:Y:S01]  /*5380*/  UVIRTCOUNT.DEALLOC.SMPOOL 0x80 ;  /* 0x000000800000784c */ /* 0x000fe20000000000 */
[----:B------:R-:W-:Y:S02]  /*5390*/  UISETP.NE.AND UP0, UPT, UR9, URZ, UPT ;  /* 0x000000ff0900728c */ /* 0x000fe4000bf05270 */
[----:B-1----:R-:W-:-:S09]  /*53a0*/  ULEA UR4, UR4, UR5, 0x18 ;  /* 0x0000000504047291 */ /* 0x002fd2000f8ec0ff */
[----:B------:R1:W-:Y:S01]  /*53b0*/  @P0 STS.U8 [UR4+0x1c], R0 ;  /* 0x00001c00ff000988 */ /* 0x0003e20008000004 */
[----:B------:R-:W-:Y:S05]  /*53c0*/  BRA.U UP0, `(.L_x_113) ;  /* 0x0000000100a07547 */ /* 0x000fea000b800000 */
[----:B------:R-:W-:Y:S01]  /*53d0*/  UIADD3 UR5, UPT, UPT, UR11, 0x310, URZ ;  /* 0x000003100b057890 */ /* 0x000fe2000fffe0ff */
[----:B------:R-:W-:-:S03]  /*53e0*/  SHF.L.U32 R2, R9, 0x1f, RZ ;  /* 0x0000001f09027819 */ /* 0x000fc600000006ff */
[----:B------:R-:W-:-:S09]  /*53f0*/  ULEA UR6, UR16, UR5, 0x3 ;  /* 0x0000000510067291 */ /* 0x000fd2000f8e18ff */
[----:B------:R-:W2:Y:S02]  /*5400*/  SYNCS.PHASECHK.TRANS64.TRYWAIT P0, [UR6], R2 ;  /* 0x00000002ff0075a7 */ /* 0x000ea40008001106 */
[----:B--2---:R-:W-:Y:S05]  /*5410*/  @!P0 BRA `(.L_x_114) ;  /* 0x0000006000e88947 */ /* 0x004fea0003800000 */
.L_x_273:
        /* <DEDUP_REMOVED lines=9> */
.L_x_275:
        /* <DEDUP_REMOVED lines=9> */
.L_x_277:
[----:B------:R-:W-:-:S04]  /*5540*/  UIADD3 UR7, UPT, UPT, UR7, 0x1, URZ ;  /* 0x0000000107077890 */ /* 0x000fc8000fffe0ff */
[----:B------:R-:W-:-:S04]  /*5550*/  UISETP.NE.AND UP1, UPT, UR7, 0x4, UPT ;  /* 0x000000040700788c */ /* 0x000fc8000bf25270 */
[----:B------:R-:W-:Y:S02]  /*5560*/  USEL UR6, URZ, 0x1, UP1 ;  /* 0x00000001ff067887 */ /* 0x000fe40008800000 */
[----:B------:R-:W-:-:S04]  /*5570*/  USEL UR7, UR7, URZ, UP1 ;  /* 0x000000ff07077287 */ /* 0x000fc80008800000 */
[----:B------:R-:W-:Y:S01]  /*5580*/  ULEA UR7, UR7, UR5, 0x3 ;  /* 0x0000000507077291 */ /* 0x000fe2000f8e18ff */
[----:B------:R-:W-:-:S04]  /*5590*/  LOP3.LUT R2, R2, UR6, RZ, 0x3c, !PT ;  /* 0x0000000602027c12 */ /* 0x000fc8000f8e3cff */
[----:B------:R-:W-:Y:S01]  /*55a0*/  SHF.L.U32 R2, R2, 0x1f, RZ ;  /* 0x0000001f02027819 */ /* 0x000fe200000006ff */
[----:B-1----:R-:W-:-:S04]  /*55b0*/  IMAD.U32 R0, RZ, RZ, UR7 ;  /* 0x00000007ff007e24 */ /* 0x002fc8000f8e00ff */
[----:B------:R1:W2:Y:S03]  /*55c0*/  SYNCS.PHASECHK.TRANS64.TRYWAIT P0, [R0+URZ], R2 ;  /* 0x00000002000075a7 */ /* 0x0002a600080011ff */
[----:B--2---:R-:W-:Y:S05]  /*55d0*/  @!P0 NANOSLEEP.SYNCS 0x989680 ;  /* 0x009896800000895d */ /* 0x004fea0003900000 */
[----:B------:R-:W2:Y:S02]  /*55e0*/  @!P0 SYNCS.PHASECHK.TRANS64 P0, [R0+URZ], R2 ;  /* 0x00000002000085a7 */ /* 0x000ea400080010ff */
[----:B--2---:R-:W-:Y:S05]  /*55f0*/  @P0 BRA `(.L_x_117) ;  /* 0x0000000000200947 */ /* 0x004fea0003800000 */
.L_x_118:
[----:B--2---:R2:W1:Y:S02]  /*5600*/  SYNCS.PHASECHK.TRANS64.TRYWAIT P0, [R0+URZ], R2 ;  /* 0x00000002000075a7 */ /* 0x00446400080011ff */
[----:B-1----:R-:W-:Y:S05]  /*5610*/  @!P0 NANOSLEEP.SYNCS 0x989680 ;  /* 0x009896800000895d */ /* 0x002fea0003900000 */
[----:B------:R-:W1:Y:S02]  /*5620*/  @!P0 SYNCS.PHASECHK.TRANS64 P0, [R0+URZ], R2 ;  /* 0x00000002000085a7 */ /* 0x000e6400080010ff */
[----:B-1----:R-:W-:Y:S05]  /*5630*/  @!P0 BRA `(.L_x_118) ;  /* 0xfffffffc00f08947 */ /* 0x002fea000383ffff */
[----:B------:R-:W-:Y:S05]  /*5640*/  BRA `(.L_x_117) ;  /* 0x00000000000c7947 */ /* 0x000fea0003800000 */
.L_x_113:
[----:B------:R-:W-:-:S04]  /*5650*/  UIADD3 UR5, UPT, UPT, UR11, 0x350, URZ ;  /* 0x000003500b057890 */ /* 0x000fc8000fffe0ff */
[----:B------:R-:W-:-:S09]  /*5660*/  UPRMT UR5, UR8, 0x654, UR5 ;  /* 0x0000065408057896 */ /* 0x000fd20008000005 */
[----:B------:R-:W-:Y:S03]  /*5670*/  SYNCS.ARRIVE.TRANS64.RED.A1T0 RZ, [UR5], RZ ;  /* 0x000000ffffff79a7 */ /* 0x000fe60008100405 */
.L_x_117:
[----:B-12---:R-:W-:Y:S01]  /*5680*/  SHF.L.U32 R2, RZ, 0x1f, RZ ;  /* 0x0000001fff027819 */ /* 0x006fe200000006ff */
[----:B------:R-:W-:Y:S01]  /*5690*/  UIADD3 UR5, UPT, UPT, UR11, 0x350, URZ ;  /* 0x000003500b057890 */ /* 0x000fe2000fffe0ff */
[----:B------:R-:W-:Y:S02]  /*56a0*/  PLOP3.LUT P0, PT, PT, PT, UP0, 0x80, 0x8 ;  /* 0x000000000008781c */ /* 0x000fe40003f0f008 */
[----:B------:R-:W1:Y:S02]  /*56b0*/  SYNCS.PHASECHK.TRANS64.TRYWAIT P1, [UR11+0x350], R2 ;  /* 0x00035002ff0075a7 */ /* 0x000e64000802110b */
[----:B-1----:R-:W-:Y:S09]  /*56c0*/  @!P1 BRA `(.L_x_119) ;  /* 0x0000006000849947 */ /* 0x002ff20003800000 */
.L_x_279:
[----:B------:R-:W-:Y:S02]  /*56d0*/  @!UP0 UPRMT UR5, UR8, 0x654, UR5 ;  /* 0x0000065408058896 */ /* 0x000fe40008000005 */
[----:B------:R-:W-:Y:S01]  /*56e0*/  ULOP3.LUT UR6, UR17, 0xffff, URZ, 0xc0, !UPT ;  /* 0x0000ffff11067892 */ /* 0x000fe2000f8ec0ff */
[----:B------:R-:W-:-:S03]  /*56f0*/  UMOV UR8, 0xffff ;  /* 0x0000ffff00087882 */ /* 0x000fc60000000000 */
[----:B------:R-:W-:-:S03]  /*5700*/  USHF.R.U32.HI UR6, URZ, 0x5, UR6 ;  /* 0x00000005ff067899 */ /* 0x000fc60008011606 */
[----:B------:R-:W-:Y:S01]  /*5710*/  @!P0 SYNCS.ARRIVE.TRANS64.RED.A1T0 RZ, [UR5], RZ ;  /* 0x000000ffffff89a7 */ /* 0x000fe20008100405 */
[----:B------:R-:W-:Y:S01]  /*5720*/  NOP ;  /* 0x0000000000007918 */ /* 0x000fe20000000000 */
[----:B-1----:R-:W1:Y:S01]  /*5730*/  LDS R0, [UR4+0x14] ;  /* 0x00001404ff007984 */ /* 0x002e620008000800 */
[----:B------:R-:W-:Y:S01]  /*5740*/  USHF.L.U32 UR8, UR8, UR6, URZ ;  /* 0x0000000608087299 */ /* 0x000fe200080006ff */
[----:B------:R-:W-:Y:S02]  /*5750*/  UMOV UR5, 0x1 ;  /* 0x0000000100057882 */ /* 0x000fe40000000000 */
[----:B------:R-:W-:-:S03]  /*5760*/  USHF.L.U32 UR5, UR5, UR6, URZ ;  /* 0x0000000605057299 */ /* 0x000fc600080006ff */
[----:B-1----:R-:W-:-:S04]  /*5770*/  LOP3.LUT R0, R0, UR8, RZ, 0xc0, !PT ;  /* 0x0000000800007c12 */ /* 0x002fc8000f8ec0ff */
[----:B------:R-:W-:-:S13]  /*5780*/  ISETP.NE.AND P0, PT, R0, UR8, PT ;  /* 0x0000000800007c0c */ /* 0x000fda000bf05270 */
[----:B------:R-:W-:Y:S05]  /*5790*/  @P0 BRA `(.L_x_120) ;  /* 0x0000000000580947 */ /* 0x000fea0003800000 */
[----:B------:R-:W1:Y:S02]  /*57a0*/  LDS R0, [UR4+0x18] ;  /* 0x00001804ff007984 */ /* 0x000e640008000800 */
[----:B-1----:R-:W-:-:S04]  /*57b0*/  LOP3.LUT R0, R0, UR5, RZ, 0xc0, !PT ;  /* 0x0000000500007c12 */ /* 0x002fc8000f8ec0ff */
[----:B------:R-:W-:-:S13]  /*57c0*/  ISETP.NE.AND P0, PT, R0, UR5, PT ;  /* 0x0000000500007c0c */ /* 0x000fda000bf05270 */
[----:B------:R-:W-:Y:S05]  /*57d0*/  @P0 BRA `(.L_x_121) ;  /* 0x00000000003c0947 */ /* 0x000fea0003800000 */
[----:B------:R-:W1:Y:S01]  /*57e0*/  S2R R2, SR_LANEID ;  /* 0x0000000000027919 */ /* 0x000e620000000000 */
[----:B------:R-:W-:Y:S01]  /*57f0*/  ULOP3.LUT UR8, URZ, UR8, URZ, 0x33, !UPT ;  /* 0x00000008ff087292 */ /* 0x000fe2000f8e33ff */
[----:B------:R-:W-:Y:S02]  /*5800*/  VOTEU.ANY UR7, UPT, PT ;  /* 0x0000000000077886 */ /* 0x000fe400038e0100 */
[----:B------:R-:W-:-:S03]  /*5810*/  UFLO.U32 UR7, UR7 ;  /* 0x00000007000772bd */ /* 0x000fc600080e0000 */
[----:B------:R-:W-:-:S04]  /*5820*/  IMAD.U32 R0, RZ, RZ, UR8 ;  /* 0x00000008ff007e24 */ /* 0x000fc8000f8e00ff */
[----:B------:R2:W3:Y:S02]  /*5830*/  REDUX UR6, R0 ;  /* 0x00000000000673c4 */ /* 0x0004e40000000000 */
[----:B------:R1:W-:Y:S02]  /*5840*/  UTCATOMSWS.AND URZ, UR8 ;  /* 0x0000000800ff79e3 */ /* 0x0003e40008000000 */
[----:B-1----:R-:W-:Y:S02]  /*5850*/  ISETP.EQ.U32.AND P0, PT, R2, UR7, PT ;  /* 0x0000000702007c0c */ /* 0x002fe4000bf02070 */
[----:B--2---:R-:W-:Y:S02]  /*5860*/  LOP3.LUT R0, RZ, UR5, RZ, 0x33, !PT ;  /* 0x00000005ff007c12 */ /* 0x004fe4000f8e33ff */
[----:B---3--:R-:W-:Y:S02]  /*5870*/  MOV R2, UR6 ;  /* 0x0000000600027c02 */ /* 0x008fe40008000f00 */
[----:B------:R-:W1:Y:S07]  /*5880*/  REDUX UR5, R0 ;  /* 0x00000000000573c4 */ /* 0x000e6e0000000000 */
[----:B------:R2:W-:Y:S01]  /*5890*/  @P0 ATOMS.AND RZ, [UR4+0x14], R2 ;  /* 0x00001402ffff098c */ /* 0x0005e2000a800004 */
[----:B-1----:R-:W-:-:S05]  /*58a0*/  IMAD.U32 R0, RZ, RZ, UR5 ;  /* 0x00000005ff007e24 */ /* 0x002fca000f8e00ff */
[----:B------:R2:W-:Y:S01]  /*58b0*/  @P0 ATOMS.AND RZ, [UR4+0x18], R0 ;  /* 0x00001800ffff098c */ /* 0x0005e2000a800004 */
[----:B------:R-:W-:Y:S05]  /*58c0*/  BRA `(.L_x_122) ;  /* 0x0000000000147947 */ /* 0x000fea0003800000 */
.L_x_121:
[----:B------:R-:W-:Y:S02]  /*58d0*/  MOV R2, 0x58f0 ;  /* 0x000058f000027802 */ /* 0x000fe40000000f00 */
[----:B---345:R-:W-:Y:S05]  /*58e0*/  CALL.REL.NOINC `($__internal_0_$__cuda_sm10x_tcgen05_guardrail_trap_col_being_dealloced_not_returned_by_alloc) ;  /* 0x00000064001c7944 */ /* 0x038fea0003c00000 */
[----:B------:R-:W-:Y:S05]  /*58f0*/  BRA `(.L_x_122) ;  /* 0x0000000000087947 */ /* 0x000fea0003800000 */
.L_x_120:
[----:B------:R-:W-:Y:S02]  /*5900*/  MOV R2, 0x5920 ;  /* 0x0000592000027802 */ /* 0x000fe40000000f00 */
[----:B---345:R-:W-:Y:S05]  /*5910*/  CALL.REL.NOINC `($__internal_2_$__cuda_sm10x_tcgen05_guardrail_trap_unallocated_columns_being_dealloced) ;  /* 0x0000006400287944 */ /* 0x038fea0003c00000 */
.L_x_122:
[----:B------:R-:W-:Y:S01]  /*5920*/  NOP ;  /* 0x0000000000007918 */ /* 0x000fe20000000000 */
[----:B----4-:R-:W-:Y:S05]  /*5930*/  EXIT ;  /* 0x000000000000794d */ /* 0x010fea0003800000 */
.L_x_93:
[----:B------:R-:W-:-:S09]  /*5940*/  UISETP.NE.OR UP5, UPT, UR10, 0x3, !UP5 ;  /* 0x000000030a00788c */ /* 0x000fd2000efa5670 */
[----:B------:R-:W-:Y:S05]  /*5950*/  BRA.U UP5, `(.L_x_123) ;  /* 0x0000000d05f07547 */ /* 0x000fea000b800000 */
[----:B------:R-:W1:Y:S01]  /*5960*/  LDC R0, c[0x0][0xb30] ;  /* 0x0002cc00ff007b82 */ /* 0x000e620000000800 */
[----:B------:R-:W2:Y:S01]  /*5970*/  LDCU.64 UR8, c[0x0][0x888] ;  /* 0x00011100ff0877ac */ /* 0x000ea20008000a00 */
[----:B------:R-:W-:Y:S02]  /*5980*/  HFMA2 R27, -RZ, RZ, 0, 0 ;  /* 0x00000000ff1b7431 */ /* 0x000fe400000001ff */
[----:B------:R-:W-:Y:S01]  /*5990*/  IMAD.MOV.U32 R29, RZ, RZ, 0x1 ;  /* 0x00000001ff1d7424 */ /* 0x000fe200078e00ff */
[----:B------:R-:W-:Y:S01]  /*59a0*/  MOV R25, 0x1000 ;  /* 0x0000100000197802 */ /* 0x000fe20000000f00 */
[----:B------:R-:W3:Y:S01]  /*59b0*/  LDCU.64 UR4, c[0x0][0x890] ;  /* 0x00011200ff0477ac */ /* 0x000ee20008000a00 */
[----:B------:R-:W-:Y:S01]  /*59c0*/  IMAD.MOV.U32 R28, RZ, RZ, RZ ;  /* 0x000000ffff1c7224 */ /* 0x000fe200078e00ff */
[----:B------:R-:W4:Y:S01]  /*59d0*/  LDC R24, c[0x0][0x370] ;  /* 0x0000dc00ff187b82 */ /* 0x000f220000000800 */
[----:B------:R-:W-:Y:S01]  /*59e0*/  UMOV UR7, 0x400 ;  /* 0x0000040000077882 */ /* 0x000fe20000000000 */
[----:B------:R-:W-:-:S02]  /*59f0*/  UPLOP3.LUT UP1, UPT, UPT, UPT, UPT, 0x40, 0x4 ;  /* 0x000000000004789c */ /* 0x000fc40003f2e870 */
[----:B------:R-:W-:-:S04]  /*5a00*/  ULEA UR7, UR37, UR7, 0x18 ;  /* 0x0000000725077291 */ /* 0x000fc8000f8ec0ff */
[----:B------:R-:W4:Y:S01]  /*5a10*/  LDC R3, c[0x0][0xb0c] ;  /* 0x0002c300ff037b82 */ /* 0x000f220000000800 */
[----:B------:R-:W-:Y:S02]  /*5a20*/  UIADD3 UR13, UPT, UPT, UR7, 0x2a0, URZ ;  /* 0x000002a0070d7890 */ /* 0x000fe4000fffe0ff */
[----:B--2---:R-:W-:Y:S02]  /*5a30*/  UISETP.NE.U32.AND UP3, UPT, UR8, URZ, UPT ;  /* 0x000000ff0800728c */ /* 0x004fe4000bf65070 */
[----:B------:R-:W-:Y:S02]  /*5a40*/  UIADD3 UR33, UPT, UPT, UR7, 0x290, URZ ;  /* 0x0000029007217890 */ /* 0x000fe4000fffe0ff */
[----:B---3--:R-:W-:Y:S01]  /*5a50*/  UISETP.NE.U32.AND UP4, UPT, UR4, URZ, UPT ;  /* 0x000000ff0400728c */ /* 0x008fe2000bf85070 */
[----:B------:R-:W2:Y:S01]  /*5a60*/  LDC R18, c[0x0][0xb20] ;  /* 0x0002c800ff127b82 */ /* 0x000ea20000000800 */
[----:B-1----:R-:W-:Y:S01]  /*5a70*/  ISETP.NE.AND P1, PT, R0, 0x1, PT ;  /* 0x000000010000780c */ /* 0x002fe20003f25270 */
[----:B------:R-:W-:-:S02]  /*5a80*/  UISETP.NE.AND.EX UP3, UPT, UR9, URZ, UPT, UP3 ;  /* 0x000000ff0900728c */ /* 0x000fc4000bf65330 */
[----:B------:R-:W-:Y:S02]  /*5a90*/  UIADD3 UR25, UPT, UPT, UR7, 0x298, URZ ;  /* 0x0000029807197890 */ /* 0x000fe4000fffe0ff */
[----:B------:R-:W-:Y:S02]  /*5aa0*/  UPRMT UR13, UR37, 0x654, UR13 ;  /* 0x00000654250d7896 */ /* 0x000fe4000800000d */
[----:B------:R-:W1:Y:S01]  /*5ab0*/  LDC.64 R30, c[0x0][0x348] ;  /* 0x0000d200ff1e7b82 */ /* 0x000e620000000a00 */
[----:B------:R-:W-:-:S07]  /*5ac0*/  UISETP.NE.AND.EX UP4, UPT, UR5, URZ, UPT, UP4 ;  /* 0x000000ff0500728c */ /* 0x000fce000bf85340 */
[----:B------:R-:W3:Y:S08]  /*5ad0*/  LDC.64 R16, c[0x0][0xb10] ;  /* 0x0002c400ff107b82 */ /* 0x000ef00000000a00 */
[----:B------:R-:W1:Y:S08]  /*5ae0*/  LDC.64 R6, c[0x0][0xb18] ;  /* 0x0002c600ff067b82 */ /* 0x000e700000000a00 */
[----:B------:R-:W1:Y:S08]  /*5af0*/  LDC.64 R4, c[0x0][0xb28] ;  /* 0x0002ca00ff047b82 */ /* 0x000e700000000a00 */
[----:B--2-4-:R-:W1:Y:S02]  /*5b00*/  LDC R19, c[0x0][0x374] ;  /* 0x0000dd00ff137b82 */ /* 0x014e640000000800 */
.L_x_133:
[C---:B------:R-:W-:Y:S02]  /*5b10*/  LEA R0, R28.reuse, UR7, 0x3 ;  /* 0x000000071c007c11 */ /* 0x040fe4000f8e18ff */
[----:B------:R-:W-:Y:S02]  /*5b20*/  SHF.L.U32 R2, R27, 0x1f, RZ ;  /* 0x0000001f1b027819 */ /* 0x000fe400000006ff */
[----:B------:R-:W-:Y:S02]  /*5b30*/  LEA R20, R28, UR7, 0x4 ;  /* 0x000000071c147c11 */ /* 0x000fe4000f8e20ff */
[----:B--2---:R-:W2:Y:S02]  /*5b40*/  SYNCS.PHASECHK.TRANS64.TRYWAIT P0, [R0+URZ+0x2d0], R2 ;  /* 0x0002d002000075a7 */ /* 0x004ea400080011ff */
[----:B--2---:R-:W-:Y:S05]  /*5b50*/  @!P0 BRA `(.L_x_124) ;  /* 0x0000005c00788947 */ /* 0x004fea0003800000 */
.L_x_280:
[----:B------:R-:W-:Y:S01]  /*5b60*/  ISETP.GE.AND P0, PT, R37, 0x1, PT ;  /* 0x000000012500780c */ /* 0x000fe20003f06270 */
[----:B------:R-:W4:Y:S01]  /*5b70*/  LDS.128 R20, [R20+0x360] ;  /* 0x0003600014147984 */ /* 0x000f220000000c00 */
[----:B--2---:R-:W-:Y:S01]  /*5b80*/  VIADD R0, R0, 0x2e0 ;  /* 0x000002e000007836 */ /* 0x004fe20000000000 */
[----:B------:R-:W-:Y:S01]  /*5b90*/  @!PT LDS RZ, [RZ] ;  /* 0x00000000fffff984 */ /* 0x000fe20000000800 */
[----:B------:R-:W-:Y:S01]  /*5ba0*/  @!PT LDS RZ, [RZ] ;  /* 0x00000000fffff984 */ /* 0x000fe20000000800 */
[----:B------:R-:W-:Y:S01]  /*5bb0*/  @!PT LDS RZ, [RZ] ;  /* 0x00000000fffff984 */ /* 0x000fe20000000800 */
[----:B------:R-:W-:Y:S01]  /*5bc0*/  @!PT LDS RZ, [RZ] ;  /* 0x00000000fffff984 */ /* 0x000fe20000000800 */
[----:B------:R2:W-:Y:S06]  /*5bd0*/  MEMBAR.ALL.CTA ;  /* 0x0000000000007992 */ /* 0x0005ec0000008000 */
[----:B--2---:R-:W2:Y:S01]  /*5be0*/  FENCE.VIEW.ASYNC.S ;  /* 0x00000000000073c6 */ /* 0x004ea20000000000 */
[----:B------:R-:W-:Y:S04]  /*5bf0*/  PRMT R0, RZ, 0x654, R0 ;  /* 0x00000654ff007816 */ /* 0x000fe80000000000 */
[----:B--2---:R2:W-:Y:S01]  /*5c00*/  SYNCS.ARRIVE.TRANS64.RED.A1T0 RZ, [R0+URZ], RZ ;  /* 0x000000ff00ff79a7 */ /* 0x0045e200081004ff */
[----:B----4-:R-:W-:Y:S11]  /*5c10*/  LOP3.LUT P3, RZ, R22, 0x1, RZ, 0xc0, !PT ;  /* 0x0000000116ff7812 */ /* 0x010ff6000786c0ff */
[----:B------:R-:W-:Y:S02]  /*5c20*/  @!UPT UIADD3 URZ, UPT, UPT, URZ, URZ, URZ ;  /* 0x000000fffffff290 */ /* 0x000fe4000fffe0ff */
[----:B------:R-:W-:Y:S02]  /*5c30*/  @P3 MOV R11, R20 ;  /* 0x00000014000b3202 */ /* 0x000fe40000000f00 */
[----:B------:R-:W-:Y:S01]  /*5c40*/  @P3 LOP3.LUT R10, R21, 0xffff, RZ, 0xc0, !PT ;  /* 0x0000ffff150a3812 */ /* 0x000fe200078ec0ff */
[----:B--2---:R-:W-:Y:S06]  /*5c50*/  @!P0 BRA `(.L_x_125) ;  /* 0x0000000000a48947 */ /* 0x004fec0003800000 */
[-C--:B-1----:R-:W-:Y:S01]  /*5c60*/  IMAD.HI.U32 R0, R19, R7.reuse, RZ ;  /* 0x0000000713007227 */ /* 0x082fe200078e00ff */
[----:B------:R-:W-:Y:S02]  /*5c70*/  ISETP.NE.AND P0, PT, R6, 0x1, PT ;  /* 0x000000010600780c */ /* 0x000fe40003f05270 */
[----:B------:R-:W-:Y:S01]  /*5c80*/  ISETP.NE.AND P2, PT, R37, 0x1, PT ;  /* 0x000000012500780c */ /* 0x000fe20003f45270 */
[----:B---3--:R-:W-:Y:S01]  /*5c90*/  IMAD.HI.U32 R9, R24, R16, RZ ;  /* 0x0000001018097227 */ /* 0x008fe200078e00ff */
[----:B------:R-:W-:Y:S02]  /*5ca0*/  SHF.R.U32.HI R0, RZ, R18, R0 ;  /* 0x00000012ff007219 */ /* 0x000fe40000011600 */
[----:B------:R-:W-:Y:S01]  /*5cb0*/  ISETP.NE.AND P4, PT, R3, 0x1, PT ;  /* 0x000000010300780c */ /* 0x000fe20003f85270 */
[----:B------:R-:W-:Y:S01]  /*5cc0*/  IMAD.HI.U32 R13, R10, R7, RZ ;  /* 0x000000070a0d7227 */ /* 0x000fe200078e00ff */
[----:B------:R-:W-:Y:S02]  /*5cd0*/  SHF.R.U32.HI R9, RZ, R17, R9 ;  /* 0x00000011ff097219 */ /* 0x000fe40000011609 */
[----:B------:R-:W-:Y:S01]  /*5ce0*/  SEL R0, R19, R0, !P0 ;  /* 0x0000000013007207 */ /* 0x000fe20004000000 */
[----:B------:R-:W-:Y:S01]  /*5cf0*/  IMAD.HI.U32 R12, R11, R16, RZ ;  /* 0x000000100b0c7227 */ /* 0x000fe200078e00ff */
[----:B------:R-:W-:Y:S03]  /*5d00*/  SEL R9, R24, R9, !P4 ;  /* 0x0000000918097207 */ /* 0x000fe60006000000 */
[-C--:B------:R-:W-:Y:S01]  /*5d10*/  IMAD.HI.U32 R8, R0, R4.reuse, RZ ;  /* 0x0000000400087227 */ /* 0x080fe200078e00ff */
[----:B------:R-:W-:Y:S03]  /*5d20*/  SHF.R.U32.HI R12, RZ, R17, R12 ;  /* 0x00000011ff0c7219 */ /* 0x000fe6000001160c */
[----:B------:R-:W-:Y:S01]  /*5d30*/  IMAD.HI.U32 R2, R9, R4, RZ ;  /* 0x0000000409027227 */ /* 0x000fe200078e00ff */
[-C--:B------:R-:W-:Y:S02]  /*5d40*/  @P2 SHF.R.U32.HI R0, RZ, R5.reuse, R8 ;  /* 0x00000005ff002219 */ /* 0x080fe40000011608 */
[----:B------:R-:W-:Y:S02]  /*5d50*/  SHF.R.U32.HI R8, RZ, R18, R13 ;  /* 0x00000012ff087219 */ /* 0x000fe4000001160d */
[----:B------:R-:W-:Y:S01]  /*5d60*/  @P2 SHF.R.U32.HI R9, RZ, R5, R2 ;  /* 0x00000005ff092219 */ /* 0x000fe20000011602 */
[----:B------:R-:W-:Y:S01]  /*5d70*/  IMAD R0, R37, R0, RZ ;  /* 0x0000000025007224 */ /* 0x000fe200078e02ff */
[----:B------:R-:W-:Y:S02]  /*5d80*/  SEL R8, R10, R8, !P0 ;  /* 0x000000080a087207 */ /* 0x000fe40004000000 */
[----:B------:R-:W-:Y:S01]  /*5d90*/  SEL R2, R11, R12, !P4 ;  /* 0x0000000c0b027207 */ /* 0x000fe20006000000 */
[C---:B------:R-:W-:Y:S01]  /*5da0*/  IMAD R12, R37.reuse, R9, RZ ;  /* 0x00000009250c7224 */ /* 0x040fe200078e02ff */
[C---:B------:R-:W-:Y:S01]  /*5db0*/  ISETP.GE.AND P0, PT, R8.reuse, R0, PT ;  /* 0x000000000800720c */ /* 0x040fe20003f06270 */
[----:B------:R-:W-:Y:S03]  /*5dc0*/  IMAD.HI.U32 R0, R8, R4, RZ ;  /* 0x0000000408007227 */ /* 0x000fe600078e00ff */
[----:B------:R-:W-:Y:S02]  /*5dd0*/  ISETP.GE.OR P0, PT, R2, R12, P0 ;  /* 0x0000000c0200720c */ /* 0x000fe40000706670 */
[-C--:B------:R-:W-:Y:S04]  /*5de0*/  SHF.R.U32.HI R0, RZ, R5.reuse, R0 ;  /* 0x00000005ff007219 */ /* 0x080fe80000011600 */
[----:B------:R-:W-:Y:S05]  /*5df0*/  SEL R13, R8, R0, !P2 ;  /* 0x00000000080d7207 */ /* 0x000fea0005000000 */
[----:B------:R-:W-:Y:S02]  /*5e00*/  IMAD.MOV R12, RZ, RZ, -R13 ;  /* 0x000000ffff0c7224 */ /* 0x000fe400078e0a0d */
[C---:B------:R-:W-:Y:S04]  /*5e10*/  @!P0 IMAD.HI.U32 R0, R2.reuse, R4, RZ ;  /* 0x0000000402008227 */ /* 0x040fe800078e00ff */
[----:B------:R-:W-:Y:S01]  /*5e20*/  IMAD R12, R37, R12, R8 ;  /* 0x0000000c250c7224 */ /* 0x000fe200078e0208 */
[----:B------:R-:W-:Y:S04]  /*5e30*/  @!P0 SHF.R.U32.HI R0, RZ, R5, R0 ;  /* 0x00000005ff008219 */ /* 0x000fe80000011600 */
[----:B------:R-:W-:Y:S04]  /*5e40*/  @!P0 SEL R0, R2, R0, !P2 ;  /* 0x0000000002008207 */ /* 0x000fe80005000000 */
[----:B------:R-:W-:Y:S01]  /*5e50*/  @!P0 IADD3 R13, PT, PT, R13, -R0, RZ ;  /* 0x800000000d0d8210 */ /* 0x000fe20007ffe0ff */
[----:B------:R-:W-:Y:S01]  /*5e60*/  @!P0 IMAD R0, R9, R12, R0 ;  /* 0x0000000c09008224 */ /* 0x000fe200078e0200 */
[----:B------:R-:W-:Y:S01]  /*5e70*/  IADD3 R9, PT, PT, -R8, RZ, RZ ;  /* 0x000000ff08097210 */ /* 0x000fe20007ffe1ff */
[--C-:B------:R-:W-:Y:S02]  /*5e80*/  IMAD.MOV R12, RZ, RZ, -R2.reuse ;  /* 0x000000ffff0c7224 */ /* 0x100fe400078e0a02 */
[----:B------:R-:W-:Y:S02]  /*5e90*/  @!P0 IMAD R8, R13, R37, R2 ;  /* 0x000000250d088224 */ /* 0x000fe400078e0202 */
[----:B------:R-:W-:Y:S02]  /*5ea0*/  @!P0 IMAD.MOV.U32 R2, RZ, RZ, R0 ;  /* 0x000000ffff028224 */ /* 0x000fe400078e0000 */
[----:B------:R-:W-:Y:S02]  /*5eb0*/  IMAD R11, R3, R12, R11 ;  /* 0x0000000c030b7224 */ /* 0x000fe400078e020b */
[----:B------:R-:W-:Y:S02]  /*5ec0*/  IMAD R10, R6, R9, R10 ;  /* 0x00000009060a7224 */ /* 0x000fe400078e020a */
[----:B------:R-:W-:Y:S02]  /*5ed0*/  IMAD R11, R2, R3, R11 ;  /* 0x00000003020b7224 */ /* 0x000fe400078e020b */
[----:B------:R-:W-:Y:S02]  /*5ee0*/  IMAD R10, R8, R6, R10 ;  /* 0x00000006080a7224 */ /* 0x000fe400078e020a */
.L_x_125:
[----:B------:R-:W-:Y:S05]  /*5ef0*/  BRA.U UP1, `(.L_x_126) ;  /* 0x0000000101107547 */ /* 0x000fea000b800000 */
[----:B------:R-:W-:Y:S04]  /*5f00*/  MOV R2, UR6 ;  /* 0x0000000600027c02 */ /* 0x000fe80008000f00 */
[----:B------:R-:W-:Y:S04]  /*5f10*/  SHF.L.U32 R2, R2, 0x1f, RZ ;  /* 0x0000001f02027819 */ /* 0x000fe800000006ff */
[----:B------:R-:W2:Y:S02]  /*5f20*/  SYNCS.PHASECHK.TRANS64.TRYWAIT P0, [UR7+0x2c8], R2 ;  /* 0x0002c802ff0075a7 */ /* 0x000ea40008001107 */
[----:B--2---:R-:W-:Y:S05]  /*5f30*/  @!P0 BRA `(.L_x_127) ;  /* 0x0000005800948947 */ /* 0x004fea0003800000 */
.L_x_126:
[----:B------:R-:W-:Y:S02]  /*5f40*/  R2UR UR34, R15 ;  /* 0x000000000f2272ca */ /* 0x000fe400000e0000 */
[----:B------:R-:W-:Y:S02]  /*5f50*/  R2UR UR35, R14 ;  /* 0x000000000e2372ca */ /* 0x000fe400000e0000 */
[----:B------:R-:W-:Y:S02]  /*5f60*/  ISETP.NE.U32.AND P2, PT, RZ, UR4, PT ;  /* 0x00000004ff007c0c */ /* 0x000fe4000bf45070 */
[----:B------:R-:W-:Y:S02]  /*5f70*/  SHF.L.U32 R14, R29, 0x1f, RZ ;  /* 0x0000001f1d0e7819 */ /* 0x000fe400000006ff */
[----:B------:R-:W-:Y:S05]  /*5f80*/  ISETP.NE.AND.EX P2, PT, RZ, UR5, PT, P2 ;  /* 0x00000005ff007c0c */ /* 0x000fea000bf45320 */
[----:B------:R-:W-:Y:S02]  /*5f90*/  UIMAD UR34, UR34, 0xc0, URZ ;  /* 0x000000c0222278a4 */ /* 0x000fe4000f8e02ff */
[----:B------:R-:W-:Y:S01]  /*5fa0*/  USHF.L.U32 UR35, UR35, 0x6, URZ ;  /* 0x0000000623237899 */ /* 0x000fe200080006ff */
[----:B------:R-:W-:Y:S11]  /*5fb0*/  BRA.U !UP4, `(.L_x_128) ;  /* 0x000000010c347547 */ /* 0x000ff6000b800000 */
[----:B------:R-:W-:Y:S01]  /*5fc0*/  UPLOP3.LUT UP0, UPT, UPT, UPT, UP3, 0x80, 0x8 ;  /* 0x000000000008789c */ /* 0x000fe20003f0f030 */
[----:B--2---:R-:W-:Y:S02]  /*5fd0*/  HFMA2 R0, -RZ, RZ, 0, 5.9604644775390625e-08 ;  /* 0x00000001ff007431 */ /* 0x004fe400000001ff */
[----:B------:R-:W-:Y:S03]  /*5fe0*/  IMAD.MOV.U32 R98, RZ, RZ, 0x1 ;  /* 0x00000001ff627424 */ /* 0x000fe600078e00ff */
[----:B------:R-:W-:Y:S05]  /*5ff0*/  PLOP3.LUT P0, PT, PT, PT, UP0, 0x80, 0x8 ;  /* 0x000000000008781c */ /* 0x000fea0003f0f008 */
[----:B------:R-:W2:Y:S01]  /*6000*/  @UP0 LDCU.64 UR10, c[0x0][0x888] ;  /* 0x00011100ff0a07ac */ /* 0x000ea20008000a00 */
[----:B------:R-:W-:Y:S07]  /*6010*/  @UP0 UIMAD UR8, UR36, UR4, URZ ;  /* 0x00000004240802a4 */ /* 0x000fee000f8e02ff */
[----:B------:R-:W-:Y:S01]  /*6020*/  @!P0 PRMT R98, R0, 0x7610, R98 ;  /* 0x0000761000628816 */ /* 0x000fe20000000062 */
[----:B--2---:R-:W-:Y:S03]  /*6030*/  @UP0 UIMAD.WIDE UR10, UR8, 0x4, UR10 ;  /* 0x00000004080a08a5 */ /* 0x004fe6000f8e020a */
[----:B------:R-:W2:Y:S03]  /*6040*/  @!UP0 LDCU UR8, c[0x0][0x880] ;  /* 0x00011000ff0887ac */ /* 0x000ea60008000800 */
[----:B------:R-:W-:Y:S01]  /*6050*/  IMAD.U32 R8, RZ, RZ, UR10 ;  /* 0x0000000aff087e24 */ /* 0x000fe2000f8e00ff */
[----:B------:R-:W-:Y:S05]  /*6060*/  MOV R9, UR11 ;  /* 0x0000000b00097c02 */ /* 0x000fea0008000f00 */
[----:B-----5:R4:W5:Y:S02]  /*6070*/  @P0 LDG.E R49, desc[UR46][R8.64] ;  /* 0x0000002e08310981 */ /* 0x020964000c1e1900 */
[----:B--2-4-:R-:W-:Y:S07]  /*6080*/  @!P0 IMAD.U32 R49, RZ, RZ, UR8 ;  /* 0x00000008ff318e24 */ /* 0x014fee000f8e00ff */
.L_x_128:
[----:B-----5:R-:W-:Y:S01]  /*6090*/  @!P2 FSETP.EQ.AND P0, PT, R49, RZ, PT ;  /* 0x000000ff3100a20b */ /* 0x020fe20003f02000 */
[----:B------:R-:W-:Y:S01]  /*60a0*/  @!UPT UIADD3 URZ, UPT, UPT, URZ, URZ, URZ ;  /* 0x000000fffffff290 */ /* 0x000fe2000fffe0ff */
[----:B------:R-:W-:Y:S11]  /*60b0*/  @!P2 BRA `(.L_x_129) ;  /* 0x000000000014a947 */ /* 0x000ff60003800000 */
[----:B------:R-:W-:Y:S02]  /*60c0*/  LOP3.LUT P2, RZ, R98, 0xff, RZ, 0xc0, !PT ;  /* 0x000000ff62ff7812 */ /* 0x000fe4000784c0ff */
[----:B------:R-:W-:Y:S04]  /*60d0*/  PLOP3.LUT P0, PT, PT, PT, UP0, 0x80, 0x8 ;  /* 0x000000000008781c */ /* 0x000fe80003f0f008 */
[----:B------:R-:W-:Y:S07]  /*60e0*/  PLOP3.LUT P0, PT, P0, PT, PT, 0x8, 0x80 ;  /* 0x000000000080781c */ /* 0x000fee000070e170 */
[----:B------:R-:W-:Y:S11]  /*60f0*/  @P2 FSETP.EQ.AND P0, PT, R49, RZ, PT ;  /* 0x000000ff3100220b */ /* 0x000ff60003f02000 */
[----:B------:R-:W-:Y:S02]  /*6100*/  @!UPT UIADD3 URZ, UPT, UPT, URZ, URZ, URZ ;  /* 0x000000fffffff290 */ /* 0x000fe4000fffe0ff */
.L_x_129:
[----:B------:R-:W4:Y:S01]  /*6110*/  SYNCS.PHASECHK.TRANS64.TRYWAIT P2, [UR7+0x2a8], R14 ;  /* 0x0002a80eff0075a7 */ /* 0x000f220008041107 */
[----:B------:R-:W-:Y:S04]  /*6120*/  ELECT P4, URZ, PT ;  /* 0x0000000000ff782f */ /* 0x000fe80003880000 */
[----:B------:R-:W-:Y:S11]  /*6130*/  PLOP3.LUT P4, PT, P0, P4, PT, 0xf2, 0x2f ;  /* 0x00000000002f781c */ /* 0x000ff60000789e72 */
[----:B------:R-:W-:Y:S02]  /*6140*/  @!UPT UIADD3 URZ, UPT, UPT, URZ, URZ, URZ ;  /* 0x000000fffffff290 */ /* 0x000fe4000fffe0ff */
[----:B-1----:R-:W-:Y:S05]  /*6150*/  @!P4 IADD3 R8, P0, PT, R30, 0x580, RZ ;  /* 0x000005801e08c810 */ /* 0x002fea0007f1e0ff */
[----:B--2---:R-:W-:Y:S01]  /*6160*/  @!P4 IMAD.X R2, RZ, RZ, R31, P0 ;  /* 0x000000ffff02c224 */ /* 0x004fe200000e061f */
[----:B----4-:R-:W-:Y:S07]  /*6170*/  @!P2 BRA `(.L_x_130) ;  /* 0x00000058001ca947 */ /* 0x010fee0003800000 */
.L_x_283:
[----:B------:R-:W-:Y:S01]  /*6180*/  @!P4 R2UR UR9, R8 ;  /* 0x000000000809c2ca */ /* 0x000fe200000e0000 */
[----:B------:R-:W-:Y:S01]  /*6190*/  VOTEU.ALL UP1, P4 ;  /* 0x0000000000ff7886 */ /* 0x000fe20002020000 */
[----:B------:R-:W-:Y:S01]  /*61a0*/  @!P4 R2UR UR8, R2 ;  /* 0x000000000208c2ca */ /* 0x000fe200000e0000 */
[----:B------:R-:W-:Y:S01]  /*61b0*/  VOTEU.ALL UP2, P4 ;  /* 0x0000000000ff7886 */ /* 0x000fe20002040000 */
[----:B------:R-:W-:Y:S01]  /*61c0*/  UMOV UR16, 0x0 ;  /* 0x0000000000107882 */ /* 0x000fe20000000000 */
[----:B------:R-:W-:Y:S01]  /*61d0*/  UMOV UR17, 0x10000000 ;  /* 0x1000000000117882 */ /* 0x000fe20000000000 */
[----:B------:R-:W-:Y:S01]  /*61e0*/  @!UP1 UIADD3 UR32, UPT, UPT, UR7, 0x400, URZ ;  /* 0x0000040007209890 */ /* 0x000fe2000fffe0ff */
[----:B-1----:R-:W-:Y:S01]  /*61f0*/  @!P4 IMAD.MOV.U32 R0, RZ, RZ, 0x1000 ;  /* 0x00001000ff00c424 */ /* 0x002fe200078e00ff */
[----:B------:R-:W-:Y:S01]  /*6200*/  @!UP1 UIADD3 UR10, UPT, UPT, UR34, 0x60, URZ ;  /* 0x00000060220a9890 */ /* 0x000fe2000fffe0ff */
[----:B------:R-:W-:Y:S01]  /*6210*/  UMOV UR11, UR35 ;  /* 0x00000023000b7c82 */ /* 0x000fe20008000000 */
[----:B------:R-:W-:Y:S01]  /*6220*/  UMOV UR12, UR36 ;  /* 0x00000024000c7c82 */ /* 0x000fe20008000000 */
[----:B------:R-:W-:Y:S02]  /*6230*/  UPRMT UR14, UR37, 0x654, UR33 ;  /* 0x00000654250e7896 */ /* 0x000fe40008000021 */
[----:B------:R-:W-:Y:S01]  /*6240*/  IMAD.U32 R8, RZ, RZ, UR9 ;  /* 0x00000009ff087e24 */ /* 0x000fe2000f8e00ff */
[----:B------:R-:W-:Y:S01]  /*6250*/  UMOV UR9, UR33 ;  /* 0x0000002100097c82 */ /* 0x000fe20008000000 */
[----:B------:R-:W-:Y:S01]  /*6260*/  IMAD.U32 R9, RZ, RZ, UR8 ;  /* 0x00000008ff097e24 */ /* 0x000fe2000f8e00ff */
[----:B------:R-:W-:Y:S02]  /*6270*/  @!UP1 UIADD3 UR8, UPT, UPT, UR7, 0xc00, URZ ;  /* 0x00000c0007089890 */ /* 0x000fe4000fffe0ff */
[----:B------:R-:W-:Y:S01]  /*6280*/  @!P4 R2UR UR18, R8 ;  /* 0x000000000812c2ca */ /* 0x000fe200000e0000 */
[----:B------:R-:W-:Y:S01]  /*6290*/  VOTEU.ALL UP1, P4 ;  /* 0x0000000000ff7886 */ /* 0x000fe20002020000 */
[----:B------:R-:W-:Y:S02]  /*62a0*/  @!P4 R2UR UR19, R9 ;  /* 0x000000000913c2ca */ /* 0x000fe400000e0000 */
[----:B------:R-:W-:Y:S05]  /*62b0*/  @!P4 IADD3 R8, P0, PT, R30, 0x580, RZ ;  /* 0x000005801e08c810 */ /* 0x000fea0007f1e0ff */
[----:B------:R-:W-:Y:S06]  /*62c0*/  @!P4 IMAD.X R2, RZ, RZ, R31, P0 ;  /* 0x000000ffff02c224 */ /* 0x000fec00000e061f */
[----:B------:R1:W-:Y:S01]  /*62d0*/  @!UP2 UTMALDG.3D [UR32], [UR18], desc[UR16] ;  /* 0x000010201200a5b4 */ /* 0x0003e20008011000 */
[----:B------:R1:W-:Y:S01]  /*62e0*/  @!UP1 UTMALDG.3D [UR8], [UR18], desc[UR16] ;  /* 0x00001008120095b4 */ /* 0x0003e20008011000 */
[----:B------:R1:W-:Y:S01]  /*62f0*/  @!P4 SYNCS.ARRIVE.TRANS64.RED.A0TR RZ, [UR7+0x290], R0 ;  /* 0x00029000ffffc9a7 */ /* 0x0003e20008300407 */
[----:B------:R-:W-:Y:S01]  /*6300*/  SYNCS.ARRIVE.TRANS64.RED.A1T0 RZ, [UR14], RZ ;  /* 0x000000ffffff79a7 */ /* 0x000fe2000810040e */
[----:B------:R-:W2:Y:S02]  /*6310*/  SYNCS.PHASECHK.TRANS64.TRYWAIT P2, [UR7+0x2b0], R14 ;  /* 0x0002b00eff0075a7 */ /* 0x000ea40008041107 */
[----:B-12---:R-:W-:Y:S05]  /*6320*/  @!P2 BRA `(.L_x_131) ;  /* 0x0000005400c8a947 */ /* 0x006fea0003800000 */
.L_x_285:
[----:B------:R-:W2:Y:S01]  /*6330*/  LDC.64 R12, c[0x0][0xb18] ;  /* 0x0002c600ff0c7b82 */ /* 0x000ea20000000a00 */
[----:B------:R-:W-:Y:S01]  /*6340*/  @!P4 R2UR UR8, R2 ;  /* 0x000000000208c2ca */ /* 0x000fe200000e0000 */
[----:B------:R-:W-:Y:S01]  /*6350*/  VOTEU.ALL UP1, P4 ;  /* 0x0000000000ff7886 */ /* 0x000fe20002020000 */
[----:B------:R-:W-:Y:S01]  /*6360*/  @!P4 R2UR UR9, R8 ;  /* 0x000000000809c2ca */ /* 0x000fe200000e0000 */
[----:B------:R-:W-:Y:S01]  /*6370*/  VOTEU.ALL UP2, P4 ;  /* 0x0000000000ff7886 */ /* 0x000fe20002040000 */
[----:B------:R-:W-:Y:S03]  /*6380*/  UMOV UR16, 0x0 ;  /* 0x0000000000107882 */ /* 0x000fe60000000000 */
[----:B------:R-:W4:Y:S01]  /*6390*/  @!P1 LDC R2, c[0x0][0xb0c] ;  /* 0x0002c300ff029b82 */ /* 0x000f220000000800 */
[----:B------:R-:W-:Y:S01]  /*63a0*/  @!UP1 UIADD3 UR26, UPT, UPT, UR34, 0x20, URZ ;  /* 0x00000020221a9890 */ /* 0x000fe2000fffe0ff */
[----:B-1----:R-:W-:Y:S01]  /*63b0*/  @!P4 IMAD.MOV.U32 R0, RZ, RZ, 0x1000 ;  /* 0x00001000ff00c424 */ /* 0x002fe200078e00ff */
[----:B------:R-:W-:Y:S01]  /*63c0*/  @!UP1 UIADD3 UR24, UPT, UPT, UR7, 0x1400, URZ ;  /* 0x0000140007189890 */ /* 0x000fe2000fffe0ff */
[----:B------:R-:W-:Y:S01]  /*63d0*/  @P3 SHF.R.U32.HI R26, RZ, 0x10, R21 ;  /* 0x00000010ff1a3819 */ /* 0x000fe20000011615 */
[----:B------:R-:W-:Y:S01]  /*63e0*/  UMOV UR17, 0x10000000 ;  /* 0x1000000000117882 */ /* 0x000fe20000000000 */
[----:B------:R-:W-:Y:S01]  /*63f0*/  UMOV UR27, UR35 ;  /* 0x00000023001b7c82 */ /* 0x000fe20008000000 */
[----:B------:R-:W-:Y:S01]  /*6400*/  UMOV UR28, UR36 ;  /* 0x00000024001c7c82 */ /* 0x000fe20008000000 */
[----:B------:R-:W-:Y:S01]  /*6410*/  IMAD.U32 R9, RZ, RZ, UR8 ;  /* 0x00000008ff097e24 */ /* 0x000fe2000f8e00ff */
[----:B------:R-:W-:Y:S01]  /*6420*/  @!UP1 UIADD3 UR10, UPT, UPT, UR34, 0x80, URZ ;  /* 0x00000080220a9890 */ /* 0x000fe2000fffe0ff */
[----:B------:R-:W-:Y:S01]  /*6430*/  IMAD.U32 R8, RZ, RZ, UR9 ;  /* 0x00000009ff087e24 */ /* 0x000fe2000f8e00ff */
[----:B------:R-:W-:Y:S01]  /*6440*/  @!UP1 UIADD3 UR8, UPT, UPT, UR7, 0x1c00, URZ ;  /* 0x00001c0007089890 */ /* 0x000fe2000fffe0ff */
[----:B------:R-:W-:Y:S01]  /*6450*/  VIADD R28, R28, 0x1 ;  /* 0x000000011c1c7836 */ /* 0x000fe20000000000 */
[----:B------:R-:W-:Y:S01]  /*6460*/  @!P4 R2UR UR19, R9 ;  /* 0x000000000913c2ca */ /* 0x000fe200000e0000 */
[----:B------:R-:W-:Y:S01]  /*6470*/  VOTEU.ALL UP1, P4 ;  /* 0x0000000000ff7886 */ /* 0x000fe20002020000 */
[----:B------:R-:W-:Y:S01]  /*6480*/  @!P4 R2UR UR18, R8 ;  /* 0x000000000812c2ca */ /* 0x000fe200000e0000 */
[----:B------:R-:W-:Y:S01]  /*6490*/  UMOV UR9, UR25 ;  /* 0x0000001900097c82 */ /* 0x000fe20008000000 */
[----:B------:R-:W1:Y:S01]  /*64a0*/  LDC.64 R8, c[0x0][0xb10] ;  /* 0x0002c400ff087b82 */ /* 0x000e620000000a00 */
[----:B------:R-:W-:Y:S01]  /*64b0*/  UMOV UR11, UR35 ;  /* 0x00000023000b7c82 */ /* 0x000fe20008000000 */
[----:B------:R-:W-:Y:S01]  /*64c0*/  UMOV UR12, UR36 ;  /* 0x00000024000c7c82 */ /* 0x000fe20008000000 */
[----:B------:R-:W-:Y:S08]  /*64d0*/  UPRMT UR14, UR37, 0x654, UR25 ;  /* 0x00000654250e7896 */ /* 0x000ff00008000019 */
[----:B------:R1:W-:Y:S01]  /*64e0*/  @!UP2 UTMALDG.3D [UR24], [UR18], desc[UR16] ;  /* 0x000010181200a5b4 */ /* 0x0003e20008011000 */
[----:B------:R1:W-:Y:S01]  /*64f0*/  @!UP1 UTMALDG.3D [UR8], [UR18], desc[UR16] ;  /* 0x00001008120095b4 */ /* 0x0003e20008011000 */
[----:B------:R5:W-:Y:S01]  /*6500*/  @!P4 SYNCS.ARRIVE.TRANS64.RED.A0TR RZ, [UR7+0x298], R0 ;  /* 0x00029800ffffc9a7 */ /* 0x000be20008300407 */
[C---:B-1----:R-:W-:Y:S01]  /*6510*/  @!P1 IMAD.HI.U32 R8, R11.reuse, R8, RZ ;  /* 0x000000080b089227 */ /* 0x042fe200078e00ff */
[----:B--2---:R-:W-:Y:S02]  /*6520*/  @!P1 ISETP.NE.AND P0, PT, R12, 0x1, PT ;  /* 0x000000010c00980c */ /* 0x004fe40003f05270 */
[----:B----4-:R-:W-:Y:S01]  /*6530*/  @!P1 ISETP.NE.AND P2, PT, R2, 0x1, PT ;  /* 0x000000010200980c */ /* 0x010fe20003f45270 */
[C---:B------:R-:W-:Y:S01]  /*6540*/  @!P1 IMAD.HI.U32 R13, R10.reuse, R13, RZ ;  /* 0x0000000d0a0d9227 */ /* 0x040fe200078e00ff */
[----:B------:R-:W-:Y:S04]  /*6550*/  @!P1 SHF.R.U32.HI R8, RZ, R9, R8 ;  /* 0x00000009ff089219 */ /* 0x000fe80000011608 */
[----:B------:R-:W-:Y:S01]  /*6560*/  @!P1 SEL R8, R11, R8, !P2 ;  /* 0x000000080b089207 */ /* 0x000fe20005000000 */
[----:B------:R-:W-:Y:S01]  /*6570*/  SYNCS.ARRIVE.TRANS64.RED.A1T0 RZ, [UR14], RZ ;  /* 0x000000ffffff79a7 */ /* 0x000fe2000810040e */
[----:B------:R-:W1:Y:S01]  /*6580*/  SYNCS.PHASECHK.TRANS64.TRYWAIT P5, [UR7+0x2b8], R14 ;  /* 0x0002b80eff0075a7 */ /* 0x000e6200080a1107 */
[----:B-----5:R-:W2:Y:S02]  /*6590*/  @!P1 LDC R0, c[0x0][0xb20] ;  /* 0x0002c800ff009b82 */ /* 0x020ea40000000800 */
[----:B--2---:R-:W-:Y:S04]  /*65a0*/  @!P1 SHF.R.U32.HI R0, RZ, R0, R13 ;  /* 0x00000000ff009219 */ /* 0x004fe8000001160d */
[----:B------:R-:W-:Y:S05]  /*65b0*/  @!P1 SEL R9, R10, R0, !P0 ;  /* 0x000000000a099207 */ /* 0x000fea0004000000 */
[----:B------:R-:W-:Y:S02]  /*65c0*/  @!P1 IMAD.IADD R0, R9, 0x1, -R8 ;  /* 0x0000000109009824 */ /* 0x000fe400078e0a08 */
[----:B------:R-:W-:Y:S02]  /*65d0*/  @!P1 IMAD.IADD R8, R8, 0x1, -R9 ;  /* 0x0000000108089824 */ /* 0x000fe400078e0a09 */
[----:B------:R-:W-:Y:S02]  /*65e0*/  @!P1 IMAD R11, R0, R2, R11 ;  /* 0x00000002000b9224 */ /* 0x000fe400078e020b */
[----:B------:R-:W-:Y:S01]  /*65f0*/  @!P1 IMAD R10, R8, R12, R10 ;  /* 0x0000000c080a9224 */ /* 0x000fe200078e020a */
[----:B-1----:R-:W-:Y:S06]  /*6600*/  @!P5 BRA `(.L_x_132) ;  /* 0x000000540028d947 */ /* 0x002fec0003800000 */
.L_x_287:
[----:B------:R-:W-:Y:S01]  /*6610*/  @!P4 IADD3 R2, P0, PT, R30, 0x580, RZ ;  /* 0x000005801e02c810 */ /* 0x000fe20007f1e0ff */
[----:B------:R-:W-:Y:S01]  /*6620*/  VOTEU.ALL UP1, P4 ;  /* 0x0000000000ff7886 */ /* 0x000fe20002020000 */
[----:B------:R-:W-:Y:S01]  /*6630*/  VOTEU.ALL UP2, P4 ;  /* 0x0000000000ff7886 */ /* 0x000fe20002040000 */
[----:B------:R-:W-:Y:S01]  /*6640*/  UMOV UR14, 0x0 ;  /* 0x00000000000e7882 */ /* 0x000fe20000000000 */
[----:B------:R-:W-:Y:S01]  /*6650*/  @!P4 R2UR UR9, R2 ;  /* 0x000000000209c2ca */ /* 0x000fe200000e0000 */
[----:B-1----:R-:W-:Y:S01]  /*6660*/  @!P4 IMAD.X R0, RZ, RZ, R31, P0 ;  /* 0x000000ffff00c224 */ /* 0x002fe200000e061f */
[----:B------:R-:W-:Y:S01]  /*6670*/  @!UP1 UIADD3 UR17, UPT, UPT, UR7, 0x2a0, URZ ;  /* 0x000002a007119890 */ /* 0x000fe2000fffe0ff */
[----:B------:R-:W-:Y:S01]  /*6680*/  ISETP.NE.AND P0, PT, R28, 0x2, PT ;  /* 0x000000021c00780c */ /* 0x000fe20003f05270 */
[----:B------:R-:W-:Y:S01]  /*6690*/  @!UP1 UIADD3 UR18, UPT, UPT, UR34, 0x40, URZ ;  /* 0x0000004022129890 */ /* 0x000fe2000fffe0ff */
[----:B------:R-:W-:Y:S01]  /*66a0*/  LOP3.LUT R29, R29, 0x1, RZ, 0x3c, !PT ;  /* 0x000000011d1d7812 */ /* 0x000fe200078e3cff */
[----:B------:R-:W-:Y:S01]  /*66b0*/  @!UP1 UIADD3 UR16, UPT, UPT, UR7, 0x2400, URZ ;  /* 0x0000240007109890 */ /* 0x000fe2000fffe0ff */
[----:B------:R-:W-:Y:S01]  /*66c0*/  @!P4 R2UR UR8, R0 ;  /* 0x000000000008c2ca */ /* 0x000fe200000e0000 */
[----:B------:R-:W-:Y:S01]  /*66d0*/  UMOV UR15, 0x10000000 ;  /* 0x10000000000f7882 */ /* 0x000fe20000000000 */
[----:B------:R-:W-:Y:S01]  /*66e0*/  UMOV UR19, UR35 ;  /* 0x0000002300137c82 */ /* 0x000fe20008000000 */
[----:B------:R-:W-:Y:S01]  /*66f0*/  UMOV UR20, UR36 ;  /* 0x0000002400147c82 */ /* 0x000fe20008000000 */
[----:B------:R-:W-:Y:S01]  /*6700*/  @!UP1 UIADD3 UR10, UPT, UPT, UR34, 0xa0, URZ ;  /* 0x000000a0220a9890 */ /* 0x000fe2000fffe0ff */
[----:B------:R-:W-:Y:S01]  /*6710*/  SEL R0, RZ, 0x1, P0 ;  /* 0x00000001ff007807 */ /* 0x000fe20000000000 */
[----:B------:R-:W-:Y:S01]  /*6720*/  IMAD.U32 R8, RZ, RZ, UR9 ;  /* 0x00000009ff087e24 */ /* 0x000fe2000f8e00ff */
[----:B------:R-:W-:Y:S01]  /*6730*/  UMOV UR11, UR35 ;  /* 0x00000023000b7c82 */ /* 0x000fe20008000000 */
[----:B------:R-:W-:Y:S01]  /*6740*/  UMOV UR12, UR36 ;  /* 0x00000024000c7c82 */ /* 0x000fe20008000000 */
[----:B------:R-:W-:Y:S01]  /*6750*/  UMOV UR9, UR17 ;  /* 0x0000001100097c82 */ /* 0x000fe20008000000 */
[----:B------:R-:W-:Y:S01]  /*6760*/  @P3 R2UR UR36, R26 ;  /* 0x000000001a2432ca */ /* 0x000fe200000e0000 */
[----:B------:R-:W-:Y:S01]  /*6770*/  IMAD.IADD R15, R10, 0x1, R96 ;  /* 0x000000010a0f7824 */ /* 0x000fe200078e0260 */
[----:B------:R-:W-:Y:S01]  /*6780*/  @!P4 R2UR UR22, R8 ;  /* 0x000000000816c2ca */ /* 0x000fe200000e0000 */
[----:B------:R-:W-:Y:S01]  /*6790*/  IMAD.U32 R9, RZ, RZ, UR8 ;  /* 0x00000008ff097e24 */ /* 0x000fe2000f8e00ff */
[----:B------:R-:W-:Y:S01]  /*67a0*/  @!UP1 UIADD3 UR8, UPT, UPT, UR7, 0x2c00, URZ ;  /* 0x00002c0007089890 */ /* 0x000fe2000fffe0ff */
[----:B------:R-:W-:Y:S01]  /*67b0*/  LOP3.LUT R27, R27, R0, RZ, 0x3c, !PT ;  /* 0x000000001b1b7212 */ /* 0x000fe200078e3cff */
[----:B------:R-:W-:Y:S01]  /*67c0*/  VOTEU.ALL UP1, P4 ;  /* 0x0000000000ff7886 */ /* 0x000fe20002020000 */
[----:B------:R-:W-:Y:S01]  /*67d0*/  IMAD.IADD R14, R11, 0x1, R97 ;  /* 0x000000010b0e7824 */ /* 0x000fe200078e0261 */
[----:B------:R-:W-:Y:S02]  /*67e0*/  @!P4 R2UR UR23, R9 ;  /* 0x000000000917c2ca */ /* 0x000fe400000e0000 */
[----:B------:R-:W-:Y:S11]  /*67f0*/  SEL R28, R28, RZ, P0 ;  /* 0x000000ff1c1c7207 */ /* 0x000ff60000000000 */
[----:B------:R2:W-:Y:S01]  /*6800*/  @!UP2 UTMALDG.3D [UR16], [UR22], desc[UR14] ;  /* 0x00000e101600a5b4 */ /* 0x0005e20008011000 */
[----:B------:R2:W-:Y:S01]  /*6810*/  @!UP1 UTMALDG.3D [UR8], [UR22], desc[UR14] ;  /* 0x00000e08160095b4 */ /* 0x0005e20008011000 */
[----:B------:R2:W-:Y:S01]  /*6820*/  @!P4 SYNCS.ARRIVE.TRANS64.RED.A0TR RZ, [UR7+0x2a0], R25 ;  /* 0x0002a019ffffc9a7 */ /* 0x0005e20008300407 */
[----:B------:R-:W-:Y:S01]  /*6830*/  UPLOP3.LUT UP1, UPT, UPT, UPT, UPT, 0x80, 0x8 ;  /* 0x000000000008789c */ /* 0x000fe20003f2f070 */
[----:B------:R-:W-:Y:S01]  /*6840*/  SYNCS.ARRIVE.TRANS64.RED.A1T0 RZ, [UR13], RZ ;  /* 0x000000ffffff79a7 */ /* 0x000fe2000810040d */
[----:B------:R-:W-:Y:S09]  /*6850*/  @P3 BRA `(.L_x_133) ;  /* 0xfffffff000ac3947 */ /* 0x000ff2000383ffff */
[----:B------:R-:W-:-:S04]  /*6860*/  SHF.L.U32 R2, R29, 0x1f, RZ ;  /* 0x0000001f1d027819 */ /* 0x000fc800000006ff */
[----:B------:R-:W1:Y:S02]  /*6870*/  SYNCS.PHASECHK.TRANS64.TRYWAIT P0, [UR7+0x2a8], R2 ;  /* 0x0002a802ff0075a7 */ /* 0x000e640008001107 */
[----:B-1----:R-:W-:Y:S05]  /*6880*/  @!P0 BRA `(.L_x_134) ;  /* 0x0000005000a08947 */ /* 0x002fea0003800000 */
.L_x_289:
[----:B------:R-:W4:Y:S02]  /*6890*/  SYNCS.PHASECHK.TRANS64.TRYWAIT P0, [UR7+0x2b0], R2 ;  /* 0x0002b002ff0075a7 */ /* 0x000f240008001107 */
[----:B----4-:R-:W-:Y:S05]  /*68a0*/  @!P0 BRA `(.L_x_135) ;  /* 0x0000005000b08947 */ /* 0x010fea0003800000 */
.L_x_291:
[----:B-1----:R-:W-:-:S07]  /*68b0*/  MOV R0, UR7 ;  /* 0x0000000700007c02 */ /* 0x002fce0008000f00 */
.L_x_136:
[----:B-1----:R-:W-:-:S04]  /*68c0*/  SHF.L.U32 R2, R29, 0x1f, RZ ;  /* 0x0000001f1d027819 */ /* 0x002fc800000006ff */
[----:B------:R1:W4:Y:S03]  /*68d0*/  SYNCS.PHASECHK.TRANS64.TRYWAIT P0, [R0+URZ+0x2b8], R2 ;  /* 0x0002b802000075a7 */ /* 0x00032600080011ff */
[----:B----4-:R-:W-:Y:S05]  /*68e0*/  @!P0 NANOSLEEP.SYNCS 0x989680 ;  /* 0x009896800000895d */ /* 0x010fea0003900000 */
[----:B------:R-:W4:Y:S02]  /*68f0*/  @!P0 SYNCS.PHASECHK.TRANS64 P0, [R0+URZ+0x2b8], R2 ;  /* 0x0002b802000085a7 */ /* 0x000f2400080010ff */
[----:B--2-4-:R-:W-:Y:S05]  /*6900*/  @P0 EXIT ;  /* 0x000000000000094d */ /* 0x014fea0003800000 */
[----:B------:R-:W-:Y:S05]  /*6910*/  BRA `(.L_x_136) ;  /* 0xfffffffc00e87947 */ /* 0x000fea000383ffff */
.L_x_123:
[----:B------:R-:W-:-:S06]  /*6920*/  UISETP.GE.AND UP1, UPT, UR10, 0x4, UPT ;  /* 0x000000040a00788c */ /* 0x000fcc000bf26270 */
[----:B------:R-:W-:-:S13]  /*6930*/  PLOP3.LUT P0, PT, PT, PT, UP1, 0x80, 0x8 ;  /* 0x000000000008781c */ /* 0x000fda0003f0f018 */
[----:B------:R-:W-:Y:S05]  /*6940*/  @!P0 EXIT ;  /* 0x000000000000894d */ /* 0x000fea0003800000 */
[----:B------:R-:W-:Y:S01]  /*6950*/  BAR.SYNC.DEFER_BLOCKING 0x6, 0xa0 ;  /* 0x0182800000007b1d */ /* 0x000fe20000010000 */
[----:B------:R-:W-:Y:S01]  /*6960*/  IMAD.SHL.U32 R103, R110, 0x20, RZ ;  /* 0x000000206e677824 */ /* 0x000fe200078e00ff */
[----:B------:R-:W-:Y:S01]  /*6970*/  CS2R R108, SRZ ;  /* 0x00000000006c7805 */ /* 0x000fe2000001ff00 */
[----:B------:R-:W-:Y:S01]  /*6980*/  IMAD.SHL.U32 R4, R104, 0x200000, RZ ;  /* 0x0020000068047824 */ /* 0x000fe200078e00ff */
[----:B------:R-:W-:Y:S01]  /*6990*/  CS2R R106, SRZ ;  /* 0x00000000006a7805 */ /* 0x000fe2000001ff00 */
[C---:B------:R-:W-:Y:S01]  /*69a0*/  IMAD.U32 R36, R110.reuse, 0x10000, RZ ;  /* 0x000100006e247824 */ /* 0x040fe200078e00ff */
[----:B------:R-:W-:Y:S02]  /*69b0*/  UMOV UR49, 0x400 ;  /* 0x0000040000317882 */ /* 0x000fe40000000000 */
[----:B------:R-:W1:Y:S01]  /*69c0*/  LDC R101, c[0x0][0x370] ;  /* 0x0000dc00ff657b82 */ /* 0x000e620000000800 */
[----:B------:R-:W-:Y:S01]  /*69d0*/  ULEA UR49, UR37, UR49, 0x18 ;  /* 0x0000003125317291 */ /* 0x000fe2000f8ec0ff */
[----:B------:R-:W-:Y:S01]  /*69e0*/  IMAD.SHL.U32 R102, R110, 0x4, RZ ;  /* 0x000000046e667824 */ /* 0x000fe200078e00ff */
[C---:B------:R-:W-:Y:S01]  /*69f0*/  LOP3.LUT R5, R103.reuse, 0x80, RZ, 0xc0, !PT ;  /* 0x0000008067057812 */ /* 0x040fe200078ec0ff */
[----:B------:R-:W-:Y:S01]  /*6a00*/  IMAD.SHL.U32 R3, R104, 0x400, RZ ;  /* 0x0000040068037824 */ /* 0x000fe200078e00ff */
[----:B------:R-:W-:Y:S01]  /*6a10*/  LOP3.LUT R4, R4, 0x200000, RZ, 0xc0, !PT ;  /* 0x0020000004047812 */ /* 0x000fe200078ec0ff */
[----:B------:R-:W-:Y:S01]  /*6a20*/  IMAD.MOV.U32 R48, RZ, RZ, RZ ;  /* 0x000000ffff307224 */ /* 0x000fe200078e00ff */
[----:B------:R-:W-:Y:S01]  /*6a30*/  LOP3.LUT R2, R103, 0xb60, RZ, 0xc0, !PT ;  /* 0x00000b6067027812 */ /* 0x000fe200078ec0ff */
[----:B------:R-:W2:Y:S01]  /*6a40*/  LDC R43, c[0x0][0xb0c] ;  /* 0x0002c300ff2b7b82 */ /* 0x000ea20000000800 */
[----:B------:R-:W-:Y:S01]  /*6a50*/  LOP3.LUT R102, R5, 0x10, R102, 0xf8, !PT ;  /* 0x0000001005667812 */ /* 0x000fe200078ef866 */
[----:B------:R-:W-:Y:S01]  /*6a60*/  IMAD.MOV.U32 R113, RZ, RZ, RZ ;  /* 0x000000ffff717224 */ /* 0x000fe200078e00ff */
[----:B------:R-:W-:Y:S01]  /*6a70*/  LOP3.LUT R2, R2, 0x400, R3, 0xf8, !PT ;  /* 0x0000040002027812 */ /* 0x000fe200078ef803 */
[----:B------:R-:W3:Y:S01]  /*6a80*/  LDCU.64 UR52, c[0x0][0x348] ;  /* 0x00006900ff3477ac */ /* 0x000ee20008000a00 */
[----:B------:R-:W-:-:S02]  /*6a90*/  LOP3.LUT R36, R4, 0x400000, R36, 0xf8, !PT ;  /* 0x0040000004247812 */ /* 0x000fc400078ef824 */
[----:B------:R-:W-:Y:S01]  /*6aa0*/  LOP3.LUT P0, RZ, R103, 0x80, RZ, 0xc0, !PT ;  /* 0x0000008067ff7812 */ /* 0x000fe2000780c0ff */
[----:B------:R-:W4:Y:S01]  /*6ab0*/  LDC R99, c[0x0][0xb20] ;  /* 0x0002c800ff637b82 */ /* 0x000f220000000800 */
[----:B------:R-:W3:Y:S01]  /*6ac0*/  LDS R0, [UR49+0x380] ;  /* 0x00038031ff007984 */ /* 0x000ee20008000800 */
[----:B------:R-:W-:Y:S01]  /*6ad0*/  LOP3.LUT R102, R2, R102, RZ, 0xfc, !PT ;  /* 0x0000006602667212 */ /* 0x000fe200078efcff */
[----:B------:R-:W1:Y:S01]  /*6ae0*/  LDCU.64 UR38, c[0x0][0x888] ;  /* 0x00011100ff2677ac */ /* 0x000e620008000a00 */
[----:B------:R-:W-:Y:S02]  /*6af0*/  P2R R2, PR, RZ, 0x1 ;  /* 0x00000001ff027803 */ /* 0x000fe40000000000 */
[----:B------:R-:W-:Y:S01]  /*6b00*/  LOP3.LUT R110, R110, 0x60, RZ, 0xc0, !PT ;  /* 0x000000606e6e7812 */ /* 0x000fe200078ec0ff */
[----:B------:R-:W1:Y:S01]  /*6b10*/  LDCU.64 UR44, c[0x0][0x890] ;  /* 0x00011200ff2c77ac */ /* 0x000e620008000a00 */
[----:B------:R-:W1:Y:S01]  /*6b20*/  LDC R42, c[0x0][0xb30] ;  /* 0x0002cc00ff2a7b82 */ /* 0x000e620000000800 */
[----:B------:R-:W-:-:S02]  /*6b30*/  UIADD3 UR48, UPT, UPT, UR49, 0x400, URZ ;  /* 0x0000040031307890 */ /* 0x000fc4000fffe0ff */
[----:B------:R-:W-:Y:S01]  /*6b40*/  UIADD3 UR50, UPT, UPT, UR49, 0x3400, URZ ;  /* 0x0000340031327890 */ /* 0x000fe2000fffe0ff */
[----:B------:R-:W-:-:S04]  /*6b50*/  UMOV UR54, URZ ;  /* 0x000000ff00367c82 */ /* 0x000fc80008000000 */
[----:B------:R-:W1:Y:S08]  /*6b60*/  LDC.64 R94, c[0x0][0xb10] ;  /* 0x0002c400ff5e7b82 */ /* 0x000e700000000a00 */
[----:B------:R-:W1:Y:S08]  /*6b70*/  LDC.64 R40, c[0x0][0xb18] ;  /* 0x0002c600ff287b82 */ /* 0x000e700000000a00 */
[----:B------:R-:W1:Y:S08]  /*6b80*/  LDC.64 R38, c[0x0][0xb28] ;  /* 0x0002ca00ff267b82 */ /* 0x000e700000000a00 */
[----:B------:R-:W1:Y:S01]  /*6b90*/  LDC.64 R92, c[0x0][0x8b0] ;  /* 0x00022c00ff5c7b82 */ /* 0x000e620000000a00 */
[----:B---3--:R-:W-:-:S07]  /*6ba0*/  IMAD.IADD R36, R0, 0x1, R36 ;  /* 0x0000000100247824 */ /* 0x008fce00078e0224 */
[----:B------:R-:W3:Y:S08]  /*6bb0*/  LDC.64 R82, c[0x0][0x8a8] ;  /* 0x00022a00ff527b82 */ /* 0x000ef00000000a00 */
[----:B--2-4-:R-:W1:Y:S02]  /*6bc0*/  LDC R100, c[0x0][0x374] ;  /* 0x0000dd00ff647b82 */ /* 0x014e640000000800 */
.L_x_175:
[C---:B------:R-:W-:Y:S02]  /*6bd0*/  LEA R0, R113.reuse, UR49, 0x3 ;  /* 0x0000003171007c11 */ /* 0x040fe4000f8e18ff */
[----:B------:R-:W-:Y:S02]  /*6be0*/  SHF.L.U32 R2, R108, 0x1f, RZ ;  /* 0x0000001f6c027819 */ /* 0x000fe400000006ff */
[----:B------:R-:W-:Y:S02]  /*6bf0*/  LEA R16, R113, UR49, 0x4 ;  /* 0x0000003171107c11 */ /* 0x000fe4000f8e20ff */
[----:B------:R-:W2:Y:S02]  /*6c00*/  SYNCS.PHASECHK.TRANS64.TRYWAIT P0, [R0+URZ+0x2d0], R2 ;  /* 0x0002d002000075a7 */ /* 0x000ea400080011ff */
[----:B-12---:R-:W-:Y:S05]  /*6c10*/  @!P0 BRA `(.L_x_137) ;  /* 0x0000004c00ec8947 */ /* 0x006fea0003800000 */
.L_x_292:
[----:B------:R-:W4:Y:S01]  /*6c20*/  LDC.64 R10, c[0x0][0xb10] ;  /* 0x0002c400ff0a7b82 */ /* 0x000f220000000a00 */
[----:B------:R-:W3:Y:S01]  /*6c30*/  LDS.128 R16, [R16+0x360] ;  /* 0x0003600010107984 */ /* 0x000ee20000000c00 */
[----:B-1----:R-:W-:Y:S01]  /*6c40*/  ISETP.NE.AND P1, PT, R42, 0x1, PT ;  /* 0x000000012a00780c */ /* 0x002fe20003f25270 */
[----:B--2---:R-:W-:Y:S01]  /*6c50*/  VIADD R0, R0, 0x2e0 ;  /* 0x000002e000007836 */ /* 0x004fe20000000000 */
[----:B------:R-:W-:Y:S04]  /*6c60*/  ISETP.GE.AND P0, PT, R37, 0x1, PT ;  /* 0x000000012500780c */ /* 0x000fe80003f06270 */
[----:B------:R-:W1:Y:S01]  /*6c70*/  LDC.64 R8, c[0x0][0xb18] ;  /* 0x0002c600ff087b82 */ /* 0x000e620000000a00 */
[----:B------:R-:W-:Y:S01]  /*6c80*/  PRMT R0, RZ, 0x654, R0 ;  /* 0x00000654ff007816 */ /* 0x000fe20000000000 */
[----:B------:R-:W-:Y:S01]  /*6c90*/  @!PT LDS RZ, [RZ] ;  /* 0x00000000fffff984 */ /* 0x000fe20000000800 */
[----:B------:R-:W-:Y:S01]  /*6ca0*/  @!PT LDS RZ, [RZ] ;  /* 0x00000000fffff984 */ /* 0x000fe20000000800 */
[----:B------:R-:W-:Y:S01]  /*6cb0*/  @!PT LDS RZ, [RZ] ;  /* 0x00000000fffff984 */ /* 0x000fe20000000800 */
[----:B------:R-:W-:Y:S01]  /*6cc0*/  @!PT LDS RZ, [RZ] ;  /* 0x00000000fffff984 */ /* 0x000fe20000000800 */
[----:B------:R2:W-:Y:S06]  /*6cd0*/  MEMBAR.ALL.CTA ;  /* 0x0000000000007992 */ /* 0x0005ec0000008000 */
[----:B--2---:R-:W2:Y:S01]  /*6ce0*/  FENCE.VIEW.ASYNC.S ;  /* 0x00000000000073c6 */ /* 0x004ea20000000000 */
[----:B------:R-:W1:Y:S08]  /*6cf0*/  @!P1 LDC R12, c[0x0][0xb20] ;  /* 0x0002c800ff0c9b82 */ /* 0x000e700000000800 */
[----:B------:R-:W1:Y:S01]  /*6d00*/  @!P1 LDC R7, c[0x0][0xb0c] ;  /* 0x0002c300ff079b82 */ /* 0x000e620000000800 */
[----:B--2---:R2:W-:Y:S01]  /*6d10*/  SYNCS.ARRIVE.TRANS64.RED.A1T0 RZ, [R0+URZ], RZ ;  /* 0x000000ff00ff79a7 */ /* 0x0045e200081004ff */
[----:B---3--:R-:W-:Y:S04]  /*6d20*/  LOP3.LUT P4, RZ, R18, 0x1, RZ, 0xc0, !PT ;  /* 0x0000000112ff7812 */ /* 0x008fe8000788c0ff */
[----:B------:R-:W-:Y:S09]  /*6d30*/  P2R R111, PR, RZ, 0x10 ;  /* 0x00000010ff6f7803 */ /* 0x000ff20000000000 */
[----:B------:R-:W-:Y:S02]  /*6d40*/  @P4 MOV R45, R16 ;  /* 0x00000010002d4202 */ /* 0x000fe40000000f00 */
[----:B------:R-:W-:Y:S01]  /*6d50*/  @P4 LOP3.LUT R44, R17, 0xffff, RZ, 0xc0, !PT ;  /* 0x0000ffff112c4812 */ /* 0x000fe200078ec0ff */
[----:B--2-4-:R-:W-:Y:S06]  /*6d60*/  @!P0 BRA `(.L_x_138) ;  /* 0x0000000000a48947 */ /* 0x014fec0003800000 */
[----:B------:R-:W-:Y:S01]  /*6d70*/  IMAD.HI.U32 R0, R100, R41, RZ ;  /* 0x0000002964007227 */ /* 0x000fe200078e00ff */
[----:B------:R-:W-:Y:S02]  /*6d80*/  ISETP.NE.AND P0, PT, R40, 0x1, PT ;  /* 0x000000012800780c */ /* 0x000fe40003f05270 */
[----:B------:R-:W-:Y:S01]  /*6d90*/  ISETP.NE.AND P2, PT, R37, 0x1, PT ;  /* 0x000000012500780c */ /* 0x000fe20003f45270 */
[----:B------:R-:W-:Y:S01]  /*6da0*/  IMAD.HI.U32 R4, R101, R94, RZ ;  /* 0x0000005e65047227 */ /* 0x000fe200078e00ff */
[----:B------:R-:W-:Y:S02]  /*6db0*/  SHF.R.U32.HI R0, RZ, R99, R0 ;  /* 0x00000063ff007219 */ /* 0x000fe40000011600 */
[----:B------:R-:W-:Y:S01]  /*6dc0*/  ISETP.NE.AND P3, PT, R43, 0x1, PT ;  /* 0x000000012b00780c */ /* 0x000fe20003f65270 */
[----:B------:R-:W-:Y:S01]  /*6dd0*/  IMAD.HI.U32 R6, R44, R41, RZ ;  /* 0x000000292c067227 */ /* 0x000fe200078e00ff */
[-C--:B------:R-:W-:Y:S02]  /*6de0*/  SHF.R.U32.HI R4, RZ, R95.reuse, R4 ;  /* 0x0000005fff047219 */ /* 0x080fe40000011604 */
[----:B------:R-:W-:Y:S01]  /*6df0*/  SEL R0, R100, R0, !P0 ;  /* 0x0000000064007207 */ /* 0x000fe20004000000 */
[----:B------:R-:W-:Y:S01]  /*6e00*/  IMAD.HI.U32 R5, R45, R94, RZ ;  /* 0x0000005e2d057227 */ /* 0x000fe200078e00ff */
[----:B------:R-:W-:Y:S03]  /*6e10*/  SEL R4, R101, R4, !P3 ;  /* 0x0000000465047207 */ /* 0x000fe60005800000 */
[-C--:B------:R-:W-:Y:S01]  /*6e20*/  IMAD.HI.U32 R3, R0, R38.reuse, RZ ;  /* 0x0000002600037227 */ /* 0x080fe200078e00ff */
[----:B------:R-:W-:Y:S03]  /*6e30*/  SHF.R.U32.HI R5, RZ, R95, R5 ;  /* 0x0000005fff057219 */ /* 0x000fe60000011605 */
[----:B------:R-:W-:Y:S01]  /*6e40*/  IMAD.HI.U32 R2, R4, R38, RZ ;  /* 0x0000002604027227 */ /* 0x000fe200078e00ff */
[----:B------:R-:W-:Y:S02]  /*6e50*/  @P2 SHF.R.U32.HI R0, RZ, R39, R3 ;  /* 0x00000027ff002219 */ /* 0x000fe40000011603 */
[----:B------:R-:W-:Y:S02]  /*6e60*/  SHF.R.U32.HI R3, RZ, R99, R6 ;  /* 0x00000063ff037219 */ /* 0x000fe40000011606 */
[----:B------:R-:W-:Y:S01]  /*6e70*/  @P2 SHF.R.U32.HI R4, RZ, R39, R2 ;  /* 0x00000027ff042219 */ /* 0x000fe20000011602 */
[----:B------:R-:W-:Y:S01]  /*6e80*/  IMAD R0, R37, R0, RZ ;  /* 0x0000000025007224 */ /* 0x000fe200078e02ff */
[----:B------:R-:W-:Y:S02]  /*6e90*/  SEL R3, R44, R3, !P0 ;  /* 0x000000032c037207 */ /* 0x000fe40004000000 */
[----:B------:R-:W-:Y:S01]  /*6ea0*/  SEL R2, R45, R5, !P3 ;  /* 0x000000052d027207 */ /* 0x000fe20005800000 */
[----:B------:R-:W-:Y:S01]  /*6eb0*/  IMAD R5, R37, R4, RZ ;  /* 0x0000000425057224 */ /* 0x000fe200078e02ff */
[C---:B------:R-:W-:Y:S01]  /*6ec0*/  ISETP.GE.AND P0, PT, R3.reuse, R0, PT ;  /* 0x000000000300720c */ /* 0x040fe20003f06270 */
[C---:B------:R-:W-:Y:S03]  /*6ed0*/  IMAD.HI.U32 R0, R3.reuse, R38, RZ ;  /* 0x0000002603007227 */ /* 0x040fe600078e00ff */
[C---:B------:R-:W-:Y:S02]  /*6ee0*/  ISETP.GE.OR P0, PT, R2.reuse, R5, P0 ;  /* 0x000000050200720c */ /* 0x040fe40000706670 */
[----:B------:R-:W-:Y:S04]  /*6ef0*/  SHF.R.U32.HI R0, RZ, R39, R0 ;  /* 0x00000027ff007219 */ /* 0x000fe80000011600 */
        /* <DEDUP_REMOVED lines=15> */
[----:B------:R-:W-:Y:S07]  /*6ff0*/  IMAD R44, R3, R40, R44 ;  /* 0x00000028032c7224 */ /* 0x000fee00078e022c */
.L_x_138:
[----:B-1----:R-:W-:Y:S01]  /*7000*/  @!P1 ISETP.NE.AND P0, PT, R8, 0x1, PT ;  /* 0x000000010800980c */ /* 0x002fe20003f05270 */
[----:B------:R-:W-:Y:S01]  /*7010*/  @!P1 IMAD.HI.U32 R0, R45, R10, RZ ;  /* 0x0000000a2d009227 */ /* 0x000fe200078e00ff */
[----:B------:R-:W-:Y:S01]  /*7020*/  @!P1 ISETP.NE.AND P2, PT, R7, 0x1, PT ;  /* 0x000000010700980c */ /* 0x000fe20003f45270 */
[----:B------:R-:W-:Y:S01]  /*7030*/  ULOP3.LUT UP0, URZ, UR48, 0x90, URZ, 0xc0, !UPT ;  /* 0x0000009030ff7892 */ /* 0x000fe2000f80c0ff */
[----:B------:R-:W-:Y:S01]  /*7040*/  R2UR UR42, R14 ;  /* 0x000000000e2a72ca */ /* 0x000fe200000e0000 */
[C---:B------:R-:W-:Y:S01]  /*7050*/  @!P1 IMAD.HI.U32 R2, R44.reuse, R9, RZ ;  /* 0x000000092c029227 */ /* 0x040fe200078e00ff */
[----:B------:R-:W-:Y:S02]  /*7060*/  @!P1 SHF.R.U32.HI R0, RZ, R11, R0 ;  /* 0x0000000bff009219 */ /* 0x000fe40000011600 */
[----:B------:R-:W-:Y:S01]  /*7070*/  R2UR UR41, R15 ;  /* 0x000000000f2972ca */ /* 0x000fe200000e0000 */
[----:B------:R-:W-:Y:S01]  /*7080*/  VIADD R113, R113, 0x1 ;  /* 0x0000000171717836 */ /* 0x000fe20000000000 */
[----:B------:R-:W-:Y:S02]  /*7090*/  @!P1 SHF.R.U32.HI R2, RZ, R12, R2 ;  /* 0x0000000cff029219 */ /* 0x000fe40000011602 */
[----:B------:R-:W-:Y:S02]  /*70a0*/  @!P1 SEL R3, R45, R0, !P2 ;  /* 0x000000002d039207 */ /* 0x000fe40005000000 */
[----:B------:R-:W-:Y:S02]  /*70b0*/  @!P1 SEL R2, R44, R2, !P0 ;  /* 0x000000022c029207 */ /* 0x000fe40004000000 */
[----:B------:R-:W-:Y:S01]  /*70c0*/  @P4 SHF.R.U32.HI R105, RZ, 0x10, R17 ;  /* 0x00000010ff694819 */ /* 0x000fe20000011611 */
[----:B------:R-:W-:Y:S02]  /*70d0*/  USHF.L.U32 UR42, UR42, 0x6, URZ ;  /* 0x000000062a2a7899 */ /* 0x000fe400080006ff */
[----:B------:R-:W-:Y:S02]  /*70e0*/  @!P1 IMAD.IADD R0, R2, 0x1, -R3 ;  /* 0x0000000102009824 */ /* 0x000fe400078e0a03 */
[----:B------:R-:W-:Y:S01]  /*70f0*/  @!P1 IMAD.IADD R2, R3, 0x1, -R2 ;  /* 0x0000000103029824 */ /* 0x000fe200078e0a02 */
[----:B------:R-:W-:Y:S01]  /*7100*/  UIMAD UR41, UR41, 0xc0, URZ ;  /* 0x000000c0292978a4 */ /* 0x000fe2000f8e02ff */
[----:B------:R-:W-:Y:S02]  /*7110*/  @!P1 IMAD R45, R0, R7, R45 ;  /* 0x00000007002d9224 */ /* 0x000fe400078e022d */
[----:B------:R-:W-:Y:S01]  /*7120*/  @!P1 IMAD R44, R2, R8, R44 ;  /* 0x00000008022c9224 */ /* 0x000fe200078e022c */
[----:B------:R-:W-:Y:S08]  /*7130*/  BRA.U !UP0, `(.L_x_139) ;  /* 0x0000000108407547 */ /* 0x000ff0000b800000 */
[----:B------:R-:W1:Y:S01]  /*7140*/  LDCU.64 UR8, c[0x4][0x88] ;  /* 0x01001100ff0877ac */ /* 0x000e620008000a00 */
[----:B------:R-:W-:Y:S01]  /*7150*/  MOV R3, 0x0 ;  /* 0x0000000000037802 */ /* 0x000fe20000000f00 */
[----:B------:R-:W-:Y:S02]  /*7160*/  HFMA2 R12, -RZ, RZ, 0, 5.9604644775390625e-08 ;  /* 0x00000001ff0c7431 */ /* 0x000fe400000001ff */
[----:B------:R-:W-:Y:S02]  /*7170*/  IMAD.MOV.U32 R8, RZ, RZ, 0x70 ;  /* 0x00000070ff087424 */ /* 0x000fe400078e00ff */
[----:B------:R-:W-:Y:S01]  /*7180*/  IMAD.MOV.U32 R13, RZ, RZ, RZ ;  /* 0x000000ffff0d7224 */ /* 0x000fe200078e00ff */
[----:B------:R-:W2:Y:S01]  /*7190*/  LDCU.64 UR6, c[0x4][0x90] ;  /* 0x01001200ff0677ac */ /* 0x000ea20008000a00 */
[----:B------:R-:W3:Y:S01]  /*71a0*/  LDC.64 R2, c[0x4][R3] ;  /* 0x0100000003027b82 */ /* 0x000ee20000000a00 */
[----:B------:R-:W4:Y:S01]  /*71b0*/  LDCU.64 UR4, c[0x4][0x8] ;  /* 0x01000100ff0477ac */ /* 0x000f220008000a00 */
[----:B-1----:R-:W-:Y:S01]  /*71c0*/  MOV R5, UR9 ;  /* 0x0000000900057c02 */ /* 0x002fe20008000f00 */
[----:B------:R-:W-:Y:S01]  /*71d0*/  IMAD.U32 R4, RZ, RZ, UR8 ;  /* 0x00000008ff047e24 */ /* 0x000fe2000f8e00ff */
[----:B--2---:R-:W-:Y:S01]  /*71e0*/  MOV R7, UR7 ;  /* 0x0000000700077c02 */ /* 0x004fe20008000f00 */
[----:B------:R-:W-:Y:S01]  /*71f0*/  IMAD.U32 R6, RZ, RZ, UR6 ;  /* 0x00000006ff067e24 */ /* 0x000fe2000f8e00ff */
[----:B----4-:R-:W-:Y:S01]  /*7200*/  MOV R11, UR5 ;  /* 0x00000005000b7c02 */ /* 0x010fe20008000f00 */
[----:B------:R-:W-:Y:S02]  /*7210*/  IMAD.U32 R10, RZ, RZ, UR4 ;  /* 0x00000004ff0a7e24 */ /* 0x000fe4000f8e00ff */
[----:B------:R-:W-:Y:S07]  /*7220*/  LEPC R20, `(.L_x_139) ;  /* 0x000000001014794e */ /* 0x000fee0000000000 */
[----:B---3-5:R-:W-:Y:S05]  /*7230*/  CALL.ABS.NOINC R2 ;  /* 0x0000000002007343 */ /* 0x028fea0003c00000 */
.L_x_139:
[----:B------:R-:W-:Y:S09]  /*7240*/  ULOP3.LUT UP0, URZ, UR50, 0x90, URZ, 0xc0, !UPT ;  /* 0x0000009032ff7892 */ /* 0x000ff2000f80c0ff */
[----:B------:R-:W-:Y:S05]  /*7250*/  BRA.U !UP0, `(.L_x_140) ;  /* 0x0000000108407547 */ /* 0x000fea000b800000 */
        /* <DEDUP_REMOVED lines=16> */
.L_x_140:
[----:B------:R-:W-:Y:S01]  /*7360*/  ISETP.NE.U32.AND P4, PT, R92, RZ, PT ;  /* 0x000000ff5c00720c */ /* 0x000fe20003f85070 */
[----:B------:R-:W-:Y:S01]  /*7370*/  UISETP.NE.AND UP2, UPT, UR51, URZ, UPT ;  /* 0x000000ff3300728c */ /* 0x000fe2000bf45270 */
[----:B------:R-:W-:Y:S01]  /*7380*/  ISETP.NE.U32.AND P3, PT, RZ, UR38, PT ;  /* 0x00000026ff007c0c */ /* 0x000fe2000bf65070 */
[----:B------:R-:W-:Y:S01]  /*7390*/  UISETP.NE.U32.AND UP1, UPT, UR44, URZ, UPT ;  /* 0x000000ff2c00728c */ /* 0x000fe2000bf25070 */
[----:B------:R-:W-:Y:S01]  /*73a0*/  ISETP.NE.AND.EX P4, PT, R93, RZ, PT, P4 ;  /* 0x000000ff5d00720c */ /* 0x000fe20003f85340 */
[----:B------:R-:W-:Y:S01]  /*73b0*/  UPLOP3.LUT UP0, UPT, UPT, UPT, UPT, 0x40, 0x4 ;  /* 0x000000000004789c */ /* 0x000fe20003f0e870 */
[----:B------:R-:W-:Y:S01]  /*73c0*/  ISETP.NE.AND.EX P3, PT, RZ, UR39, PT, P3 ;  /* 0x00000027ff007c0c */ /* 0x000fe2000bf65330 */
[----:B------:R-:W-:Y:S01]  /*73d0*/  UISETP.NE.AND.EX UP1, UPT, UR45, URZ, UPT, UP1 ;  /* 0x000000ff2d00728c */ /* 0x000fe2000bf25310 */
[----:B------:R-:W-:Y:S04]  /*73e0*/  PLOP3.LUT P1, PT, PT, PT, UP2, 0x80, 0x8 ;  /* 0x000000000008781c */ /* 0x000fe80003f2f028 */
[----:B------:R-:W-:Y:S06]  /*73f0*/  @UP2 UPLOP3.LUT UP0, UPT, UPT, UPT, UP1, 0x80, 0x8 ;  /* 0x000000000008289c */ /* 0x000fec0003f0f010 */
[----:B------:R-:W-:Y:S01]  /*7400*/  PLOP3.LUT P0, PT, PT, PT, UP0, 0x80, 0x8 ;  /* 0x000000000008781c */ /* 0x000fe20003f0f008 */
[----:B------:R-:W-:Y:S01]  /*7410*/  @!UPT UIADD3 URZ, UPT, UPT, URZ, URZ, URZ ;  /* 0x000000fffffff290 */ /* 0x000fe2000fffe0ff */
[----:B------:R-:W-:Y:S11]  /*7420*/  BRA.U !UP1, `(.L_x_141) ;  /* 0x0000000109387547 */ /* 0x000ff6000b800000 */
[----:B------:R-:W-:Y:S01]  /*7430*/  UISETP.NE.U32.AND UP0, UPT, UR38, URZ, UPT ;  /* 0x000000ff2600728c */ /* 0x000fe2000bf05070 */
[----:B------:R-:W-:Y:S02]  /*7440*/  HFMA2 R0, -RZ, RZ, 0, 5.9604644775390625e-08 ;  /* 0x00000001ff007431 */ /* 0x000fe400000001ff */
[----:B------:R-:W-:Y:S01]  /*7450*/  IMAD.MOV.U32 R98, RZ, RZ, 0x1 ;  /* 0x00000001ff627424 */ /* 0x000fe200078e00ff */
[----:B------:R-:W-:Y:S06]  /*7460*/  UISETP.NE.AND.EX UP0, UPT, UR39, URZ, UPT, UP0 ;  /* 0x000000ff2700728c */ /* 0x000fec000bf05300 */
[----:B------:R-:W-:Y:S05]  /*7470*/  PLOP3.LUT P2, PT, PT, PT, UP0, 0x80, 0x8 ;  /* 0x000000000008781c */ /* 0x000fea0003f4f008 */
[----:B------:R-:W1:Y:S01]  /*7480*/  @UP0 LDCU.64 UR6, c[0x0][0x888] ;  /* 0x00011100ff0607ac */ /* 0x000e620008000a00 */
[----:B------:R-:W-:Y:S07]  /*7490*/  @UP0 UIMAD UR4, UR36, UR44, URZ ;  /* 0x0000002c240402a4 */ /* 0x000fee000f8e02ff */
[----:B------:R-:W-:Y:S01]  /*74a0*/  @!P2 PRMT R98, R0, 0x7610, R98 ;  /* 0x000076100062a816 */ /* 0x000fe20000000062 */
[----:B-1----:R-:W-:Y:S03]  /*74b0*/  @UP0 UIMAD.WIDE UR6, UR4, 0x4, UR6 ;  /* 0x00000004040608a5 */ /* 0x002fe6000f8e0206 */
[----:B------:R-:W1:Y:S03]  /*74c0*/  @!UP0 LDCU UR4, c[0x0][0x880] ;  /* 0x00011000ff0487ac */ /* 0x000e660008000800 */
[----:B------:R-:W-:Y:S01]  /*74d0*/  IMAD.U32 R2, RZ, RZ, UR6 ;  /* 0x00000006ff027e24 */ /* 0x000fe2000f8e00ff */
[----:B------:R-:W-:Y:S05]  /*74e0*/  MOV R3, UR7 ;  /* 0x0000000700037c02 */ /* 0x000fea0008000f00 */
[----:B-----5:R2:W5:Y:S02]  /*74f0*/  @P2 LDG.E R49, desc[UR46][R2.64] ;  /* 0x0000002e02312981 */ /* 0x020564000c1e1900 */
[----:B-12---:R-:W-:Y:S02]  /*7500*/  @!P2 IMAD.U32 R49, RZ, RZ, UR4 ;  /* 0x00000004ff31ae24 */ /* 0x006fe4000f8e00ff */
.L_x_141:
[----:B------:R-:W-:Y:S05]  /*7510*/  @!P4 BRA `(.L_x_142) ;  /* 0x000000000020c947 */ /* 0x000fea0003800000 */
[----:B------:R-:W-:Y:S04]  /*7520*/  ISETP.NE.U32.AND P2, PT, R82, RZ, PT ;  /* 0x000000ff5200720c */ /* 0x000fe80003f45070 */
[----:B------:R-:W-:Y:S11]  /*7530*/  ISETP.NE.AND.EX P2, PT, R83, RZ, PT, P2 ;  /* 0x000000ff5300720c */ /* 0x000ff60003f45320 */
[----:B------:R-:W-:Y:S02]  /*7540*/  @!UPT UIADD3 URZ, UPT, UPT, URZ, URZ, URZ ;  /* 0x000000fffffff290 */ /* 0x000fe4000fffe0ff */
[----:B------:R-:W1:Y:S01]  /*7550*/  @P2 LDC.64 R2, c[0x0][0x8a8] ;  /* 0x00022a00ff022b82 */ /* 0x000e620000000a00 */
[----:B------:R-:W-:Y:S04]  /*7560*/  @P2 IMAD R0, R92, UR36, RZ ;  /* 0x000000245c002c24 */ /* 0x000fe8000f8e02ff */
[----:B-1----:R-:W-:Y:S05]  /*7570*/  @P2 IMAD.WIDE R2, R0, 0x4, R2 ;  /* 0x0000000400022825 */ /* 0x002fea00078e0202 */
[----:B-----5:R1:W5:Y:S02]  /*7580*/  @P2 LDG.E R46, desc[UR46][R2.64] ;  /* 0x0000002e022e2981 */ /* 0x020364000c1e1900 */
[----:B-1----:R-:W2:Y:S02]  /*7590*/  @!P2 LDC R46, c[0x0][0x8a0] ;  /* 0x00022800ff2eab82 */ /* 0x002ea40000000800 */
.L_x_142:
[----:B-----5:R-:W-:Y:S01]  /*75a0*/  FSETP.NEU.AND P2, PT, R49, RZ, PT ;  /* 0x000000ff3100720b */ /* 0x020fe20003f4d000 */
[----:B------:R-:W-:Y:S01]  /*75b0*/  BSSY B1, `(.L_x_143) ;  /* 0x0000042000017945 */ /* 0x000fe20003800000 */
[----:B------:R-:W-:Y:S01]  /*75c0*/  SEL R2, RZ, 0xffffffff, P3 ;  /* 0xffffffffff027807 */ /* 0x000fe20001800000 */
[----:B------:R-:W-:Y:S01]  /*75d0*/  IMAD.MOV.U32 R114, RZ, RZ, 0x1 ;  /* 0x00000001ff727424 */ /* 0x000fe200078e00ff */
[----:B------:R-:W-:Y:S01]  /*75e0*/  LOP3.LUT P3, RZ, R98, 0xff, RZ, 0xc0, !PT ;  /* 0x000000ff62ff7812 */ /* 0x000fe2000786c0ff */
[----:B------:R-:W-:Y:S01]  /*75f0*/  IMAD R47, R48, 0x60, R36 ;  /* 0x00000060302f7824 */ /* 0x000fe200078e0224 */
[----:B------:R-:W-:Y:S02]  /*7600*/  @P1 SEL R0, RZ, 0xffffffff, P2 ;  /* 0xffffffffff001807 */ /* 0x000fe40001000000 */
[----:B------:R-:W-:Y:S02]  /*7610*/  CS2R R90, SRZ ;  /* 0x00000000005a7805 */ /* 0x000fe4000001ff00 */
[----:B------:R-:W-:Y:S02]  /*7620*/  LEA R3, R107, UR49, 0x3 ;  /* 0x000000316b037c11 */ /* 0x000fe4000f8e18ff */
[----:B------:R-:W-:Y:S02]  /*7630*/  CS2R R88, SRZ ;  /* 0x0000000000587805 */ /* 0x000fe4000001ff00 */
[----:B------:R-:W-:Y:S02]  /*7640*/  @P0 SEL R0, R2, R0, !P3 ;  /* 0x0000000002000207 */ /* 0x000fe40005800000 */
[----:B------:R-:W-:Y:S02]  /*7650*/  CS2R R86, SRZ ;  /* 0x0000000000567805 */ /* 0x000fe4000001ff00 */
[----:B------:R-:W-:Y:S02]  /*7660*/  LEA R112, R48, UR49, 0x3 ;  /* 0x0000003130707c11 */ /* 0x000fe4000f8e18ff */
[----:B------:R-:W-:Y:S02]  /*7670*/  CS2R R84, SRZ ;  /* 0x0000000000547805 */ /* 0x000fe4000001ff00 */
[----:B------:R-:W-:Y:S02]  /*7680*/  @P1 LOP3.LUT R0, R0, 0x1, RZ, 0xc0, !PT ;  /* 0x0000000100001812 */ /* 0x000fe400078ec0ff */
[----:B------:R-:W-:Y:S02]  /*7690*/  SHF.L.U32 R4, R109, 0x1f, RZ ;  /* 0x0000001f6d047819 */ /* 0x000fe400000006ff */
[----:B------:R-:W-:Y:S04]  /*76a0*/  ISETP.NE.U32.OR P5, PT, R0, 0x1, !P1 ;  /* 0x000000010000780c */ /* 0x000fe80004fa5470 */
[----:B------:R-:W-:Y:S09]  /*76b0*/  P2R R116, PR, RZ, 0x20 ;  /* 0x00000020ff747803 */ /* 0x000ff20000000000 */
[----:B------:R-:W-:Y:S04]  /*76c0*/  @P5 SHF.L.U32 R0, R106, 0x1f, RZ ;  /* 0x0000001f6a005819 */ /* 0x000fe800000006ff */
[----:B------:R1:W3:Y:S01]  /*76d0*/  @P5 SYNCS.PHASECHK.TRANS64.TRYWAIT P1, [R3+URZ+0x290], R0 ;  /* 0x00029000030055a7 */ /* 0x0002e200080211ff */
[----:B------:R4:W2:Y:S01]  /*76e0*/  SYNCS.PHASECHK.TRANS64.TRYWAIT P0, [R112+URZ+0x2f0], R4 ;  /* 0x0002f004700075a7 */ /* 0x0008a200080011ff */
[----:B-1----:R-:W-:Y:S02]  /*76f0*/  SEL R0, RZ, 0xffffffff, P2 ;  /* 0xffffffffff007807 */ /* 0x002fe40001000000 */
[----:B------:R-:W-:Y:S11]  /*7700*/  PLOP3.LUT P2, PT, PT, PT, UP1, 0x80, 0x8 ;  /* 0x000000000008781c */ /* 0x000ff60003f4f018 */
[----:B------:R-:W-:Y:S02]  /*7710*/  @!UPT UIADD3 URZ, UPT, UPT, URZ, URZ, URZ ;  /* 0x000000fffffff290 */ /* 0x000fe4000fffe0ff */
[----:B------:R-:W-:Y:S04]  /*7720*/  @P2 SEL R0, R2, R0, !P3 ;  /* 0x0000000002002207 */ /* 0x000fe80005800000 */
[----:B------:R-:W-:Y:S04]  /*7730*/  LOP3.LUT R0, R0, 0x1, RZ, 0xc0, !PT ;  /* 0x0000000100007812 */ /* 0x000fe800078ec0ff */
[----:B------:R-:W-:Y:S04]  /*7740*/  ISETP.NE.U32.AND P4, PT, R0, 0x1, PT ;  /* 0x000000010000780c */ /* 0x000fe80003f85070 */
[----:B------:R-:W-:Y:S02]  /*7750*/  P2R R115, PR, RZ, 0x10 ;  /* 0x00000010ff737803 */ /* 0x000fe40000000000 */
[----:B---3--:R-:W-:Y:S01]  /*7760*/  @P5 SEL R114, RZ, 0x1, !P1 ;  /* 0x00000001ff725807 */ /* 0x008fe20004800000 */
[----:B--2-4-:R-:W-:Y:S06]  /*7770*/  @!P5 BRA `(.L_x_144) ;  /* 0x000000000094d947 */ /* 0x014fec0003800000 */
[----:B------:R-:W-:Y:S01]  /*7780*/  @P4 IMAD R5, R107, 0x1000, R102 ;  /* 0x000010006b054824 */ /* 0x000fe200078e0266 */
[----:B------:R-:W-:Y:S01]  /*7790*/  LOP3.LUT P5, RZ, R103, 0x80, RZ, 0xc0, !PT ;  /* 0x0000008067ff7812 */ /* 0x000fe200078ac0ff */
[----:B------:R-:W-:Y:S01]  /*77a0*/  BSSY B0, `(.L_x_145) ;  /* 0x0000010000007945 */ /* 0x000fe20003800000 */
[----:B------:R-:W-:Y:S01]  /*77b0*/  ISETP.NE.AND P2, PT, R114, RZ, PT ;  /* 0x000000ff7200720c */ /* 0x000fe20003f45270 */
[----:B------:R-:W-:Y:S01]  /*77c0*/  @P4 VIADD R2, R5, UR49 ;  /* 0x0000003105024c36 */ /* 0x000fe20008000000 */
[----:B------:R-:W-:Y:S02]  /*77d0*/  PLOP3.LUT P1, PT, PT, PT, PT, 0x8, 0x80 ;  /* 0x000000000080781c */ /* 0x000fe40003f2e170 */
[----:B------:R-:W-:Y:S02]  /*77e0*/  CS2R R86, SRZ ;  /* 0x0000000000567805 */ /* 0x000fe4000001ff00 */
[----:B------:R-:W-:Y:S01]  /*77f0*/  @P4 PLOP3.LUT P1, PT, P5, PT, PT, 0x80, 0x8 ;  /* 0x000000000008481c */ /* 0x000fe20002f2f070 */
[C---:B------:R-:W-:Y:S01]  /*7800*/  @P4 VIADD R0, R2.reuse, 0x400 ;  /* 0x0000040002004836 */ /* 0x040fe20000000000 */
[----:B------:R-:W-:Y:S01]  /*7810*/  CS2R R84, SRZ ;  /* 0x0000000000547805 */ /* 0x000fe2000001ff00 */
[----:B------:R-:W-:Y:S01]  /*7820*/  @P4 VIADD R2, R2, 0x410 ;  /* 0x0000041002024836 */ /* 0x000fe20000000000 */
[----:B------:R-:W-:Y:S02]  /*7830*/  CS2R R90, SRZ ;  /* 0x00000000005a7805 */ /* 0x000fe4000001ff00 */
[----:B------:R-:W-:Y:S07]  /*7840*/  CS2R R88, SRZ ;  /* 0x0000000000587805 */ /* 0x000fee000001ff00 */
[----:B------:R-:W-:Y:S01]  /*7850*/  @P1 VIADD R2, R0, 0xfffffff0 ;  /* 0xfffffff000021836 */ /* 0x000fe20000000000 */
[----:B------:R-:W-:Y:S06]  /*7860*/  @P2 BRA `(.L_x_146) ;  /* 0x00000000000c2947 */ /* 0x000fec0003800000 */
[----:B------:R-:W-:Y:S04]  /*7870*/  SHF.L.U32 R0, R106, 0x1f, RZ ;  /* 0x0000001f6a007819 */ /* 0x000fe800000006ff */
[----:B------:R-:W1:Y:S02]  /*7880*/  SYNCS.PHASECHK.TRANS64.TRYWAIT P1, [R3+URZ+0x290], R0 ;  /* 0x00029000030075a7 */ /* 0x000e6400080211ff */
[----:B-1----:R-:W-:Y:S05]  /*7890*/  @!P1 BRA `(.L_x_147) ;  /* 0x0000004000e09947 */ /* 0x002fea0003800000 */
.L_x_146:
[----:B------:R-:W-:Y:S05]  /*78a0*/  BSYNC B0 ;  /* 0x0000000000007941 */ /* 0x000fea0003800000 */
.L_x_145:
[----:B------:R-:W-:Y:S01]  /*78b0*/  ISETP.NE.AND P1, PT, R115, RZ, PT ;  /* 0x000000ff7300720c */ /* 0x000fe20003f25270 */
[----:B-1----:R-:W-:Y:S02]  /*78c0*/  VIADD R3, R3, 0x2a8 ;  /* 0x000002a803037836 */ /* 0x002fe40000000000 */
[----:B------:R-:W-:Y:S02]  /*78d0*/  IMAD.U32 R0, RZ, RZ, UR37 ;  /* 0x00000025ff007e24 */ /* 0x000fe4000f8e00ff */
[----:B------:R-:W-:Y:S03]  /*78e0*/  VIADD R107, R107, 0x1 ;  /* 0x000000016b6b7836 */ /* 0x000fe60000000000 */
[----:B------:R-:W-:Y:S05]  /*78f0*/  PRMT R0, R0, 0x654, R3 ;  /* 0x0000065400007816 */ /* 0x000fea0000000003 */
[----:B------:R1:W2:Y:S04]  /*7900*/  @P1 LDS.128 R84, [R5+UR49+0x400] ;  /* 0x0004003105541984 */ /* 0x0002a80008000c00 */
[----:B------:R1:W3:Y:S01]  /*7910*/  @P1 LDS.128 R88, [R2] ;  /* 0x0000000002581984 */ /* 0x0002e20000000c00 */
[C---:B------:R-:W-:Y:S01]  /*7920*/  ISETP.NE.AND P1, PT, R107.reuse, 0x3, PT ;  /* 0x000000036b00780c */ /* 0x040fe20003f25270 */
[----:B------:R-:W-:Y:S01]  /*7930*/  @!PT LDS RZ, [RZ] ;  /* 0x00000000fffff984 */ /* 0x000fe20000000800 */
[----:B------:R-:W-:Y:S01]  /*7940*/  @!PT LDS RZ, [RZ] ;  /* 0x00000000fffff984 */ /* 0x000fe20000000800 */
[----:B------:R-:W-:Y:S01]  /*7950*/  @!PT LDS RZ, [RZ] ;  /* 0x00000000fffff984 */ /* 0x000fe20000000800 */
[----:B------:R-:W-:Y:S01]  /*7960*/  @!PT LDS RZ, [RZ] ;  /* 0x00000000fffff984 */ /* 0x000fe20000000800 */
[----:B------:R4:W-:Y:S06]  /*7970*/  MEMBAR.ALL.CTA ;  /* 0x0000000000007992 */ /* 0x0009ec0000008000 */
[----:B----4-:R-:W4:Y:S01]  /*7980*/  FENCE.VIEW.ASYNC.S ;  /* 0x00000000000073c6 */ /* 0x010f220000000000 */
[----:B------:R-:W-:Y:S01]  /*7990*/  SEL R107, R107, RZ, P1 ;  /* 0x000000ff6b6b7207 */ /* 0x000fe20000800000 */
[----:B----4-:R4:W-:Y:S02]  /*79a0*/  SYNCS.ARRIVE.TRANS64.RED.A1T0 RZ, [R0+URZ], RZ ;  /* 0x000000ff00ff79a7 */ /* 0x0109e400081004ff */
[----:B----4-:R-:W-:Y:S04]  /*79b0*/  SEL R0, RZ, 0x1, P1 ;  /* 0x00000001ff007807 */ /* 0x010fe80000800000 */
[----:B-12---:R-:W-:Y:S02]  /*79c0*/  LOP3.LUT R106, R106, R0, RZ, 0x3c, !PT ;  /* 0x000000006a6a7212 */ /* 0x006fe400078e3cff */
.L_x_144:
[----:B------:R-:W-:Y:S05]  /*79d0*/  BSYNC B1 ;  /* 0x0000000000017941 */ /* 0x000fea0003800000 */
.L_x_143:
[----:B------:R-:W-:Y:S04]  /*79e0*/  SHF.R.U32.HI R0, RZ, 0x15, R47 ;  /* 0x00000015ff007819 */ /* 0x000fe8000001162f */
[----:B------:R-:W-:Y:S01]  /*79f0*/  LOP3.LUT P1, RZ, R0, 0x3, R104, 0x48, !PT ;  /* 0x0000000300ff7812 */ /* 0x000fe20007824868 */
[----:B------:R-:W-:Y:S01]  /*7a00*/  @!UPT UIADD3 URZ, UPT, UPT, URZ, URZ, URZ ;  /* 0x000000fffffff290 */ /* 0x000fe2000fffe0ff */
[----:B------:R-:W-:Y:S11]  /*7a10*/  @P0 BRA `(.L_x_148) ;  /* 0x0000000000080947 */ /* 0x000ff60003800000 */
[----:B------:R-:W1:Y:S02]  /*7a20*/  SYNCS.PHASECHK.TRANS64.TRYWAIT P0, [R112+URZ+0x2f0], R4 ;  /* 0x0002f004700075a7 */ /* 0x000e6400080011ff */
[----:B-1----:R-:W-:Y:S05]  /*7a30*/  @!P0 BRA `(.L_x_149) ;  /* 0x00000040008c8947 */ /* 0x002fea0003800000 */
.L_x_148:
[----:B------:R-:W-:Y:S05]  /*7a40*/  @!P1 BRA `(.L_x_150) ;  /* 0x0000000000409947 */ /* 0x000fea0003800000 */
[----:B------:R-:W2:Y:S01]  /*7a50*/  LDCU.64 UR8, c[0x4][0x78] ;  /* 0x01000f00ff0877ac */ /* 0x000ea20008000a00 */
[----:B------:R-:W-:Y:S01]  /*7a60*/  MOV R3, 0x0 ;  /* 0x0000000000037802 */ /* 0x000fe20000000f00 */
[----:B------:R-:W-:Y:S02]  /*7a70*/  HFMA2 R12, -RZ, RZ, 0, 5.9604644775390625e-08 ;  /* 0x00000001ff0c7431 */ /* 0x000fe400000001ff */
[----:B------:R-:W-:Y:S02]  /*7a80*/  IMAD.MOV.U32 R8, RZ, RZ, 0x192 ;  /* 0x00000192ff087424 */ /* 0x000fe400078e00ff */
[----:B------:R-:W-:Y:S01]  /*7a90*/  IMAD.MOV.U32 R13, RZ, RZ, RZ ;  /* 0x000000ffff0d7224 */ /* 0x000fe200078e00ff */
[----:B------:R-:W4:Y:S01]  /*7aa0*/  LDCU.64 UR6, c[0x4][0x80] ;  /* 0x01001000ff0677ac */ /* 0x000f220008000a00 */
[----:B------:R-:W3:Y:S01]  /*7ab0*/  LDC.64 R2, c[0x4][R3] ;  /* 0x0100000003027b82 */ /* 0x000ee20000000a00 */
[----:B------:R-:W5:Y:S01]  /*7ac0*/  LDCU.64 UR4, c[0x4][0x18] ;  /* 0x01000300ff0477ac */ /* 0x000f620008000a00 */
[----:B--2---:R-:W-:Y:S01]  /*7ad0*/  MOV R5, UR9 ;  /* 0x0000000900057c02 */ /* 0x004fe20008000f00 */
[----:B-1----:R-:W-:Y:S01]  /*7ae0*/  IMAD.U32 R4, RZ, RZ, UR8 ;  /* 0x00000008ff047e24 */ /* 0x002fe2000f8e00ff */
[----:B----4-:R-:W-:Y:S01]  /*7af0*/  MOV R7, UR7 ;  /* 0x0000000700077c02 */ /* 0x010fe20008000f00 */
[----:B------:R-:W-:Y:S01]  /*7b00*/  IMAD.U32 R6, RZ, RZ, UR6 ;  /* 0x00000006ff067e24 */ /* 0x000fe2000f8e00ff */
[----:B-----5:R-:W-:Y:S01]  /*7b10*/  MOV R11, UR5 ;  /* 0x00000005000b7c02 */ /* 0x020fe20008000f00 */
[----:B------:R-:W-:Y:S02]  /*7b20*/  IMAD.U32 R10, RZ, RZ, UR4 ;  /* 0x00000004ff0a7e24 */ /* 0x000fe4000f8e00ff */
[----:B------:R-:W-:Y:S07]  /*7b30*/  LEPC R20, `(.L_x_150) ;  /* 0x000000001014794e */ /* 0x000fee0000000000 */
[----:B---3--:R-:W-:Y:S05]  /*7b40*/  CALL.ABS.NOINC R2 ;  /* 0x0000000002007343 */ /* 0x008fea0003c00000 */
.L_x_150:
[----:B------:R-:W-:Y:S01]  /*7b50*/  ISETP.NE.AND P0, PT, R110, RZ, PT ;  /* 0x000000ff6e00720c */ /* 0x000fe20003f05270 */
[----:B------:R-:W-:Y:S05]  /*7b60*/  WARPSYNC.ALL ;  /* 0x0000000000007948 */ /* 0x000fea0003800000 */
[----:B------:R-:W-:Y:S01]  /*7b70*/  R2UR UR4, R47 ;  /* 0x000000002f0472ca */ /* 0x000fe200000e0000 */
[----:B------:R-:W-:Y:S01]  /*7b80*/  USHF.L.U32 UR8, UR54, 0xc, URZ ;  /* 0x0000000c36087899 */ /* 0x000fe200080006ff */
[-C--:B------:R-:W-:Y:S01]  /*7b90*/  F2FP.F16.E4M3.UNPACK_B R0, R85.reuse ;  /* 0x00000055ff00723e */ /* 0x080fe200020006ff */
[----:B------:R-:W-:Y:S01]  /*7ba0*/  BSSY.RECONVERGENT B0, `(.L_x_151) ;  /* 0x000009d000007945 */ /* 0x000fe20003800200 */
[-C--:B------:R-:W-:Y:S02]  /*7bb0*/  F2FP.F16.E4M3.UNPACK_B R2, R84.reuse ;  /* 0x00000054ff02723e */ /* 0x080fe400020006ff */
[----:B------:R-:W-:Y:S01]  /*7bc0*/  F2FP.F16.E4M3.UNPACK_B R3, R84.H1 ;  /* 0x00000054ff03723e */ /* 0x000fe200030006ff */
[--C-:B------:R-:W-:Y:S01]  /*7bd0*/  HADD2.F32 R54, -RZ, R0.reuse.H0_H0 ;  /* 0x20000000ff367230 */ /* 0x100fe20000004100 */
[----:B------:R-:W-:Y:S01]  /*7be0*/  MOV R117, 0x10 ;  /* 0x0000001000757802 */ /* 0x000fe20000000f00 */
[----:B------:R-:W-:Y:S01]  /*7bf0*/  HADD2.F32 R55, -RZ, R0.H1_H1 ;  /* 0x30000000ff377230 */ /* 0x000fe20000004100 */
[----:B------:R-:W-:Y:S01]  /*7c00*/  F2FP.F16.E4M3.UNPACK_B R0, R86 ;  /* 0x00000056ff00723e */ /* 0x000fe200020006ff */
[--C-:B------:R-:W-:Y:S01]  /*7c10*/  HADD2.F32 R50, -RZ, R2.reuse.H0_H0 ;  /* 0x20000002ff327230 */ /* 0x100fe20000004100 */
[----:B------:R-:W-:Y:S01]  /*7c20*/  LOP3.LUT P6, RZ, R103, 0x80, RZ, 0xc0, !PT ;  /* 0x0000008067ff7812 */ /* 0x000fe200078cc0ff */
[----:B------:R-:W-:Y:S01]  /*7c30*/  HADD2.F32 R51, -RZ, R2.H1_H1 ;  /* 0x30000002ff337230 */ /* 0x000fe20000004100 */
[----:B------:R-:W-:Y:S01]  /*7c40*/  F2FP.F16.E4M3.UNPACK_B R2, R85.H1 ;  /* 0x00000055ff02723e */ /* 0x000fe200030006ff */
[--C-:B------:R-:W-:Y:S01]  /*7c50*/  HADD2.F32 R58, -RZ, R0.reuse.H0_H0 ;  /* 0x20000000ff3a7230 */ /* 0x100fe20000004100 */
[----:B-1----:R-:W1:Y:S01]  /*7c60*/  LDTM.x32 R4, tmem[UR4] ;  /* 0x00000004000479ee */ /* 0x002e6200082c0000 */
[----:B------:R-:W-:Y:S01]  /*7c70*/  HADD2.F32 R59, -RZ, R0.H1_H1 ;  /* 0x30000000ff3b7230 */ /* 0x000fe20000004100 */
[-C--:B------:R-:W-:Y:S01]  /*7c80*/  F2FP.F16.E4M3.UNPACK_B R0, R87.reuse.H1 ;  /* 0x00000057ff00723e */ /* 0x080fe200030006ff */
[--C-:B------:R-:W-:Y:S01]  /*7c90*/  HADD2.F32 R56, -RZ, R2.reuse.H0_H0 ;  /* 0x20000002ff387230 */ /* 0x100fe20000004100 */
[----:B------:R-:W-:Y:S01]  /*7ca0*/  SEL R117, R117, 0xfffffff0, !P6 ;  /* 0xfffffff075757807 */ /* 0x000fe20007000000 */
[----:B------:R-:W-:Y:S01]  /*7cb0*/  HADD2.F32 R57, -RZ, R2.H1_H1 ;  /* 0x30000002ff397230 */ /* 0x000fe20000004100 */
[----:B------:R-:W-:Y:S01]  /*7cc0*/  F2FP.F16.E4M3.UNPACK_B R2, R87 ;  /* 0x00000057ff02723e */ /* 0x000fe200020006ff */
[--C-:B------:R-:W-:Y:S02]  /*7cd0*/  HADD2.F32 R64, -RZ, R0.reuse.H0_H0 ;  /* 0x20000000ff407230 */ /* 0x100fe40000004100 */
[----:B------:R-:W-:Y:S01]  /*7ce0*/  HADD2.F32 R65, -RZ, R0.H1_H1 ;  /* 0x30000000ff417230 */ /* 0x000fe20000004100 */
[----:B---3--:R-:W-:Y:S01]  /*7cf0*/  F2FP.F16.E4M3.UNPACK_B R0, R89 ;  /* 0x00000059ff00723e */ /* 0x008fe200020006ff */
[--C-:B------:R-:W-:Y:S02]  /*7d00*/  HADD2.F32 R62, -RZ, R2.reuse.H0_H0 ;  /* 0x20000002ff3e7230 */ /* 0x100fe40000004100 */
[----:B------:R-:W-:Y:S01]  /*7d10*/  HADD2.F32 R63, -RZ, R2.H1_H1 ;  /* 0x30000002ff3f7230 */ /* 0x000fe20000004100 */
[----:B------:R-:W-:Y:S01]  /*7d20*/  F2FP.F16.E4M3.UNPACK_B R2, R88 ;  /* 0x00000058ff02723e */ /* 0x000fe200020006ff */
[--C-:B------:R-:W-:Y:S02]  /*7d30*/  HADD2.F32 R52, -RZ, R3.reuse.H0_H0 ;  /* 0x20000003ff347230 */ /* 0x100fe40000004100 */
[----:B------:R-:W-:Y:S01]  /*7d40*/  HADD2.F32 R53, -RZ, R3.H1_H1 ;  /* 0x30000003ff357230 */ /* 0x000fe20000004100 */
[----:B------:R-:W-:Y:S01]  /*7d50*/  F2FP.F16.E4M3.UNPACK_B R3, R86.H1 ;  /* 0x00000056ff03723e */ /* 0x000fe200030006ff */
[--C-:B------:R-:W-:Y:S02]  /*7d60*/  HADD2.F32 R70, -RZ, R0.reuse.H0_H0 ;  /* 0x20000000ff467230 */ /* 0x100fe40000004100 */
[----:B------:R-:W-:Y:S01]  /*7d70*/  HADD2.F32 R71, -RZ, R0.H1_H1 ;  /* 0x30000000ff477230 */ /* 0x000fe20000004100 */
[----:B------:R-:W-:Y:S01]  /*7d80*/  F2FP.F16.E4M3.UNPACK_B R0, R90 ;  /* 0x0000005aff00723e */ /* 0x000fe200020006ff */
[--C-:B------:R-:W-:Y:S02]  /*7d90*/  HADD2.F32 R66, -RZ, R2.reuse.H0_H0 ;  /* 0x20000002ff427230 */ /* 0x100fe40000004100 */
[C---:B-1----:R-:W-:Y:S01]  /*7da0*/  FMUL R7, R46.reuse, R7 ;  /* 0x000000072e077220 */ /* 0x042fe20000400000 */
[----:B------:R-:W-:Y:S01]  /*7db0*/  HADD2.F32 R67, -RZ, R2.H1_H1 ;  /* 0x30000002ff437230 */ /* 0x000fe20000004100 */
[----:B------:R-:W-:Y:S01]  /*7dc0*/  F2FP.F16.E4M3.UNPACK_B R2, R89.H1 ;  /* 0x00000059ff02723e */ /* 0x000fe200030006ff */
[--C-:B------:R-:W-:Y:S02]  /*7dd0*/  HADD2.F32 R60, -RZ, R3.reuse.H0_H0 ;  /* 0x20000003ff3c7230 */ /* 0x100fe40000004100 */
[C---:B------:R-:W-:Y:S01]  /*7de0*/  FMUL R11, R46.reuse, R11 ;  /* 0x0000000b2e0b7220 */ /* 0x040fe20000400000 */
        /* <DEDUP_REMOVED lines=9> */
[----:B------:R-:W-:Y:S01]  /*7e80*/  F2FP.F16.E4M3.UNPACK_B R2, R91 ;  /* 0x0000005bff02723e */ /* 0x000fe200020006ff */
[--C-:B------:R-:W-:Y:S02]  /*7e90*/  HADD2.F32 R68, -RZ, R3.reuse.H0_H0 ;  /* 0x20000003ff447230 */ /* 0x100fe40000004100 */
[C---:B------:R-:W-:Y:S01]  /*7ea0*/  FMUL R23, R46.reuse, R23 ;  /* 0x000000172e177220 */ /* 0x040fe20000400000 */
[----:B------:R-:W-:Y:S01]  /*7eb0*/  HADD2.F32 R69, -RZ, R3.H1_H1 ;  /* 0x30000003ff457230 */ /* 0x000fe20000004100 */
[----:B------:R-:W-:Y:S01]  /*7ec0*/  F2FP.F16.E4M3.UNPACK_B R3, R90.H1 ;  /* 0x0000005aff03723e */ /* 0x000fe200030006ff */
[--C-:B------:R-:W-:Y:S02]  /*7ed0*/  HADD2.F32 R80, -RZ, R0.reuse.H0_H0 ;  /* 0x20000000ff507230 */ /* 0x100fe40000004100 */
[C---:B------:R-:W-:Y:S01]  /*7ee0*/  FMUL R27, R46.reuse, R27 ;  /* 0x0000001b2e1b7220 */ /* 0x040fe20000400000 */
[----:B------:R-:W-:Y:S02]  /*7ef0*/  HADD2.F32 R81, -RZ, R0.H1_H1 ;  /* 0x30000000ff517230 */ /* 0x000fe40000004100 */
[C---:B------:R-:W-:Y:S01]  /*7f00*/  FMUL R0, R46.reuse, R4 ;  /* 0x000000042e007220 */ /* 0x040fe20000400000 */
[--C-:B------:R-:W-:Y:S02]  /*7f10*/  HADD2.F32 R78, -RZ, R2.reuse.H0_H0 ;  /* 0x20000002ff4e7230 */ /* 0x100fe40000004100 */
[C---:B------:R-:W-:Y:S01]  /*7f20*/  FMUL R4, R46.reuse, R8 ;  /* 0x000000082e047220 */ /* 0x040fe20000400000 */
[----:B------:R-:W-:Y:S02]  /*7f30*/  HADD2.F32 R79, -RZ, R2.H1_H1 ;  /* 0x30000002ff4f7230 */ /* 0x000fe40000004100 */
[C---:B------:R-:W-:Y:S01]  /*7f40*/  FFMA R0, R49.reuse, R50, R0 ;  /* 0x0000003231007223 */ /* 0x040fe20000000000 */
[C---:B------:R-:W-:Y:S01]  /*7f50*/  FMUL R2, R46.reuse, R5 ;  /* 0x000000052e027220 */ /* 0x040fe20000400000 */
[--C-:B------:R-:W-:Y:S02]  /*7f60*/  HADD2.F32 R76, -RZ, R3.reuse.H0_H0 ;  /* 0x20000003ff4c7230 */ /* 0x100fe40000004100 */
[C---:B------:R-:W-:Y:S01]  /*7f70*/  FMUL R5, R46.reuse, R9 ;  /* 0x000000092e057220 */ /* 0x040fe20000400000 */
[----:B------:R-:W-:Y:S02]  /*7f80*/  HADD2.F32 R77, -RZ, R3.H1_H1 ;  /* 0x30000003ff4d7230 */ /* 0x000fe40000004100 */
[C---:B------:R-:W-:Y:S01]  /*7f90*/  FFMA R2, R49.reuse, R51, R2 ;  /* 0x0000003331027223 */ /* 0x040fe20000000002 */
[C---:B------:R-:W-:Y:S01]  /*7fa0*/  FMUL R3, R46.reuse, R6 ;  /* 0x000000062e037220 */ /* 0x040fe20000400000 */
[C---:B------:R-:W-:Y:S01]  /*7fb0*/  FMUL R8, R46.reuse, R12 ;  /* 0x0000000c2e087220 */ /* 0x040fe20000400000 */
[C---:B------:R-:W-:Y:S01]  /*7fc0*/  FMUL R9, R46.reuse, R13 ;  /* 0x0000000d2e097220 */ /* 0x040fe20000400000 */
[C---:B------:R-:W-:Y:S01]  /*7fd0*/  FMUL R12, R46.reuse, R16 ;  /* 0x000000102e0c7220 */ /* 0x040fe20000400000 */
[C---:B------:R-:W-:Y:S01]  /*7fe0*/  FFMA R3, R49.reuse, R52, R3 ;  /* 0x0000003431037223 */ /* 0x040fe20000000003 */
[C---:B------:R-:W-:Y:S01]  /*7ff0*/  FFMA R7, R49.reuse, R53, R7 ;  /* 0x0000003531077223 */ /* 0x040fe20000000007 */
[C---:B------:R-:W-:Y:S01]  /*8000*/  FFMA R4, R49.reuse, R54, R4 ;  /* 0x0000003631047223 */ /* 0x040fe20000000004 */
[----:B------:R-:W-:Y:S01]  /*8010*/  FFMA R5, R49, R55, R5 ;  /* 0x0000003731057223 */ /* 0x000fe20000000005 */
[C---:B------:R-:W-:Y:S01]  /*8020*/  FMUL R13, R46.reuse, R17 ;  /* 0x000000112e0d7220 */ /* 0x040fe20000400000 */
[C---:B------:R-:W-:Y:S01]  /*8030*/  FMUL R16, R46.reuse, R20 ;  /* 0x000000142e107220 */ /* 0x040fe20000400000 */
[----:B------:R-:W-:Y:S01]  /*8040*/  F2FP.SATFINITE.E4M3.F32.PACK_AB_MERGE_C R3, R7, R3, RZ ;  /* 0x000000030703723e */ /* 0x000fe200048070ff */
[C---:B------:R-:W-:Y:S01]  /*8050*/  FMUL R17, R46.reuse, R21 ;  /* 0x000000152e117220 */ /* 0x040fe20000400000 */
[C---:B------:R-:W-:Y:S01]  /*8060*/  FMUL R20, R46.reuse, R24 ;  /* 0x000000182e147220 */ /* 0x040fe20000400000 */
[----:B------:R-:W-:Y:S01]  /*8070*/  FMUL R21, R46, R25 ;  /* 0x000000192e157220 */ /* 0x000fe20000400000 */
[----:B------:R-:W-:Y:S01]  /*8080*/  F2FP.SATFINITE.E4M3.F32.PACK_AB_MERGE_C R52, R2, R0, R3 ;  /* 0x000000000234723e */ /* 0x000fe20004807003 */
[----:B------:R-:W-:Y:S01]  /*8090*/  FMUL R24, R46, R28 ;  /* 0x0000001c2e187220 */ /* 0x000fe20000400000 */
[----:B------:R-:W-:Y:S01]  /*80a0*/  LOP3.LUT R0, R102, UR8, RZ, 0xfc, !PT ;  /* 0x0000000866007c12 */ /* 0x000fe2000f8efcff */
[C---:B------:R-:W-:Y:S01]  /*80b0*/  FMUL R25, R46.reuse, R29 ;  /* 0x0000001d2e197220 */ /* 0x040fe20000400000 */
[C---:B------:R-:W-:Y:S01]  /*80c0*/  FMUL R28, R46.reuse, R32 ;  /* 0x000000202e1c7220 */ /* 0x040fe20000400000 */
[----:B------:R-:W-:Y:S01]  /*80d0*/  FMUL R29, R46, R33 ;  /* 0x000000212e1d7220 */ /* 0x000fe20000400000 */
[----:B------:R-:W-:Y:S01]  /*80e0*/  IADD3 R2, PT, PT, R0, UR49, RZ ;  /* 0x0000003100027c10 */ /* 0x000fe2000fffe0ff */
[C---:B------:R-:W-:Y:S01]  /*80f0*/  FMUL R6, R46.reuse, R10 ;  /* 0x0000000a2e067220 */ /* 0x040fe20000400000 */
[C---:B------:R-:W-:Y:S01]  /*8100*/  FMUL R10, R46.reuse, R14 ;  /* 0x0000000e2e0a7220 */ /* 0x040fe20000400000 */
[----:B------:R-:W-:Y:S01]  /*8110*/  FMUL R14, R46, R18 ;  /* 0x000000122e0e7220 */ /* 0x000fe20000400000 */
[----:B------:R-:W-:Y:S01]  /*8120*/  IADD3 R2, PT, PT, R2, R117, RZ ;  /* 0x0000007502027210 */ /* 0x000fe20007ffe0ff */
[C---:B------:R-:W-:Y:S01]  /*8130*/  FFMA R6, R49.reuse, R56, R6 ;  /* 0x0000003831067223 */ /* 0x040fe20000000006 */
        /* <DEDUP_REMOVED lines=8> */
[C---:B------:R-:W-:Y:S01]  /*81c0*/  FMUL R18, R46.reuse, R22 ;  /* 0x000000162e127220 */ /* 0x040fe20000400000 */
        /* <DEDUP_REMOVED lines=11> */
[C---:B------:R-:W-:Y:S01]  /*8280*/  FMUL R31, R46.reuse, R31 ;  /* 0x0000001f2e1f7220 */ /* 0x040fe20000400000 */
[C---:B------:R-:W-:Y:S01]  /*8290*/  FFMA R24, R49.reuse, R74, R24 ;  /* 0x0000004a31187223 */ /* 0x040fe20000000018 */
[C---:B------:R-:W-:Y:S01]  /*82a0*/  FFMA R25, R49.reuse, R75, R25 ;  /* 0x0000004b31197223 */ /* 0x040fe20000000019 */
[C---:B------:R-:W-:Y:S01]  /*82b0*/  FFMA R26, R49.reuse, R76, R26 ;  /* 0x0000004c311a7223 */ /* 0x040fe2000000001a */
[C---:B------:R-:W-:Y:S01]  /*82c0*/  FMUL R30, R46.reuse, R34 ;  /* 0x000000222e1e7220 */ /* 0x040fe20000400000 */
[----:B------:R-:W-:Y:S01]  /*82d0*/  FFMA R31, R49, R77, R31 ;  /* 0x0000004d311f7223 */ /* 0x000fe2000000001f */
[----:B------:R-:W-:Y:S01]  /*82e0*/  FMUL R35, R46, R35 ;  /* 0x000000232e237220 */ /* 0x000fe20000400000 */
[----:B------:R-:W-:Y:S01]  /*82f0*/  F2FP.SATFINITE.E4M3.F32.PACK_AB_MERGE_C R6, R11, R6, RZ ;  /* 0x000000060b06723e */ /* 0x000fe200048070ff */
[----:B------:R-:W-:Y:S01]  /*8300*/  FFMA R28, R49, R78, R28 ;  /* 0x0000004e311c7223 */ /* 0x000fe2000000001c */
[----:B------:R-:W-:Y:S01]  /*8310*/  F2FP.SATFINITE.E4M3.F32.PACK_AB_MERGE_C R10, R15, R10, RZ ;  /* 0x0000000a0f0a723e */ /* 0x000fe200048070ff */
[----:B------:R-:W-:Y:S01]  /*8320*/  FFMA R29, R49, R79, R29 ;  /* 0x0000004f311d7223 */ /* 0x000fe2000000001d */
[----:B------:R-:W-:Y:S01]  /*8330*/  F2FP.SATFINITE.E4M3.F32.PACK_AB_MERGE_C R14, R19, R14, RZ ;  /* 0x0000000e130e723e */ /* 0x000fe200048070ff */
[----:B------:R-:W-:Y:S01]  /*8340*/  FFMA R30, R49, R80, R30 ;  /* 0x00000050311e7223 */ /* 0x000fe2000000001e */
[----:B------:R-:W-:Y:S01]  /*8350*/  F2FP.SATFINITE.E4M3.F32.PACK_AB_MERGE_C R18, R23, R18, RZ ;  /* 0x000000121712723e */ /* 0x000fe200048070ff */
[----:B------:R-:W-:Y:S01]  /*8360*/  FFMA R35, R49, R81, R35 ;  /* 0x0000005131237223 */ /* 0x000fe20000000023 */
[----:B------:R-:W-:Y:S02]  /*8370*/  F2FP.SATFINITE.E4M3.F32.PACK_AB_MERGE_C R53, R5, R4, R6 ;  /* 0x000000040535723e */ /* 0x000fe40004807006 */
[----:B------:R-:W-:Y:S02]  /*8380*/  F2FP.SATFINITE.E4M3.F32.PACK_AB_MERGE_C R54, R9, R8, R10 ;  /* 0x000000080936723e */ /* 0x000fe4000480700a */
[----:B------:R-:W-:Y:S02]  /*8390*/  F2FP.SATFINITE.E4M3.F32.PACK_AB_MERGE_C R55, R13, R12, R14 ;  /* 0x0000000c0d37723e */ /* 0x000fe4000480700e */
[----:B------:R-:W-:Y:S02]  /*83a0*/  F2FP.SATFINITE.E4M3.F32.PACK_AB_MERGE_C R16, R17, R16, R18 ;  /* 0x000000101110723e */ /* 0x000fe40004807012 */
[----:B------:R-:W-:Y:S01]  /*83b0*/  F2FP.SATFINITE.E4M3.F32.PACK_AB_MERGE_C R17, R27, R22, RZ ;  /* 0x000000161b11723e */ /* 0x000fe200048070ff */
[----:B------:R1:W-:Y:S01]  /*83c0*/  STS.128 [R0+UR49+0x3400], R52 ;  /* 0x0034003400007988 */ /* 0x0003e20008000c31 */
[----:B------:R-:W-:Y:S02]  /*83d0*/  F2FP.SATFINITE.E4M3.F32.PACK_AB_MERGE_C R18, R31, R26, RZ ;  /* 0x0000001a1f12723e */ /* 0x000fe400048070ff */
[----:B------:R-:W-:Y:S02]  /*83e0*/  F2FP.SATFINITE.E4M3.F32.PACK_AB_MERGE_C R19, R35, R30, RZ ;  /* 0x0000001e2313723e */ /* 0x000fe400048070ff */
[----:B------:R-:W-:Y:S02]  /*83f0*/  F2FP.SATFINITE.E4M3.F32.PACK_AB_MERGE_C R17, R21, R20, R17 ;  /* 0x000000141511723e */ /* 0x000fe40004807011 */
[----:B------:R-:W-:Y:S02]  /*8400*/  F2FP.SATFINITE.E4M3.F32.PACK_AB_MERGE_C R18, R25, R24, R18 ;  /* 0x000000181912723e */ /* 0x000fe40004807012 */
[----:B------:R-:W-:Y:S05]  /*8410*/  F2FP.SATFINITE.E4M3.F32.PACK_AB_MERGE_C R19, R29, R28, R19 ;  /* 0x0000001c1d13723e */ /* 0x000fea0004807013 */
[----:B------:R1:W-:Y:S01]  /*8420*/  STS.128 [R2+0x3400], R16 ;  /* 0x0034001002007388 */ /* 0x0003e20000000c00 */
[----:B------:R-:W-:Y:S01]  /*8430*/  @!PT LDS RZ, [RZ] ;  /* 0x00000000fffff984 */ /* 0x000fe20000000800 */
[----:B------:R-:W-:Y:S01]  /*8440*/  @!PT LDS RZ, [RZ] ;  /* 0x00000000fffff984 */ /* 0x000fe20000000800 */
[----:B------:R-:W-:Y:S01]  /*8450*/  @!PT LDS RZ, [RZ] ;  /* 0x00000000fffff984 */ /* 0x000fe20000000800 */
[----:B------:R-:W-:Y:S01]  /*8460*/  @!PT LDS RZ, [RZ] ;  /* 0x00000000fffff984 */ /* 0x000fe20000000800 */
[----:B------:R2:W-:Y:S07]  /*8470*/  MEMBAR.ALL.CTA ;  /* 0x0000000000007992 */ /* 0x0005ee0000008000 */
[----:B--2---:R-:W2:Y:S02]  /*8480*/  FENCE.VIEW.ASYNC.S ;  /* 0x00000000000073c6 */ /* 0x004ea40000000000 */
[----:B--2---:R-:W-:Y:S06]  /*8490*/  BAR.SYNC.DEFER_BLOCKING 0x1, 0x80 ;  /* 0x0042000000007b1d */ /* 0x004fec0000010000 */
[----:B------:R-:W-:Y:S05]  /*84a0*/  @P0 BRA `(.L_x_152) ;  /* 0x0000000000300947 */ /* 0x000fea0003800000 */
[----:B------:R-:W-:Y:S02]  /*84b0*/  UIADD3 UR10, UP0, UPT, UR52, 0x680, URZ ;  /* 0x00000680340a7890 */ /* 0x000fe4000ff1e0ff */
[----:B------:R-:W-:Y:S02]  /*84c0*/  UIADD3 UR9, UPT, UPT, UR49, UR8, URZ ;  /* 0x0000000831097290 */ /* 0x000fe4000fffe0ff */
[----:B------:R-:W-:Y:S02]  /*84d0*/  UIADD3.X UR11, UPT, UPT, URZ, UR53, URZ, UP0, !UPT ;  /* 0x00000035ff0b7290 */ /* 0x000fe400087fe4ff */
[----:B------:R-:W-:Y:S01]  /*84e0*/  UIADD3 UR40, UPT, UPT, UR9, 0x3400, URZ ;  /* 0x0000340009287890 */ /* 0x000fe2000fffe0ff */
[----:B------:R-:W-:Y:S01]  /*84f0*/  UMOV UR43, UR36 ;  /* 0x00000024002b7c82 */ /* 0x000fe20008000000 */
[----:B------:R-:W-:Y:S02]  /*8500*/  UIADD3 UR5, UPT, UPT, UR41, 0x60, URZ ;  /* 0x0000006029057890 */ /* 0x000fe4000fffe0ff */
[----:B------:R-:W-:Y:S01]  /*8510*/  UIADD3 UR4, UPT, UPT, UR9, 0x3c00, URZ ;  /* 0x00003c0009047890 */ /* 0x000fe2000fffe0ff */
[----:B------:R-:W-:Y:S01]  /*8520*/  UMOV UR6, UR42 ;  /* 0x0000002a00067c82 */ /* 0x000fe20008000000 */
[----:B------:R-:W-:Y:S03]  /*8530*/  UMOV UR7, UR36 ;  /* 0x0000002400077c82 */ /* 0x000fe60008000000 */
[----:B------:R2:W-:Y:S04]  /*8540*/  UTMASTG.3D [UR40], [UR10] ;  /* 0x000000280a0073b5 */ /* 0x0005e80008010000 */
[----:B------:R2:W-:Y:S02]  /*8550*/  UTMASTG.3D [UR4], [UR10] ;  /* 0x000000040a0073b5 */ /* 0x0005e40008010000 */
[----:B--2---:R0:W-:Y:S02]  /*8560*/  UTMACMDFLUSH ;  /* 0x00000000000079b7 */ /* 0x0041e40000000000 */
.L_x_152:
[----:B------:R-:W-:Y:S05]  /*8570*/  BSYNC.RECONVERGENT B0 ;  /* 0x0000000000007941 */ /* 0x000fea0003800200 */
.L_x_151:
[----:B------:R-:W-:Y:S01]  /*8580*/  UIADD3 UR40, UPT, UPT, UR54, 0x1, URZ ;  /* 0x0000000136287890 */ /* 0x000fe2000fffe0ff */
[----:B------:R-:W-:Y:S01]  /*8590*/  ISETP.NE.AND P1, PT, R116, RZ, PT ;  /* 0x000000ff7400720c */ /* 0x000fe20003f25270 */
[----:B------:R-:W-:Y:S01]  /*85a0*/  BSSY.RECONVERGENT B0, `(.L_x_153) ;  /* 0x0000007000007945 */ /* 0x000fe20003800200 */
[----:B------:R-:W-:Y:S01]  /*85b0*/  LEA R3, R107, UR49, 0x3 ;  /* 0x000000316b037c11 */ /* 0x000fe2000f8e18ff */
[----:B------:R-:W-:Y:S04]  /*85c0*/  UISETP.NE.AND UP0, UPT, UR40, 0x2, UPT ;  /* 0x000000022800788c */ /* 0x000fe8000bf05270 */
[----:B------:R-:W-:Y:S06]  /*85d0*/  USEL UR40, UR40, URZ, UP0 ;  /* 0x000000ff28287287 */ /* 0x000fec0008000000 */
[----:B-1----:R-:W-:Y:S01]  /*85e0*/  @P1 SHF.L.U32 R0, R106, 0x1f, RZ ;  /* 0x0000001f6a001819 */ /* 0x002fe200000006ff */
[----:B------:R-:W-:Y:S05]  /*85f0*/  @P0 BRA `(.L_x_154) ;  /* 0x0000000000040947 */ /* 0x000fea0003800000 */
[----:B------:R-:W-:Y:S04]  /*8600*/  DEPBAR.LE SB0, 0x1 ;  /* 0x000080400000791a */ /* 0x000fe80000000000 */
.L_x_154:
[----:B------:R-:W-:Y:S05]  /*8610*/  BSYNC.RECONVERGENT B0 ;  /* 0x0000000000007941 */ /* 0x000fea0003800200 */
.L_x_153:
[----:B------:R-:W-:Y:S06]  /*8620*/  BAR.SYNC.DEFER_BLOCKING 0x1, 0x80 ;  /* 0x0042000000007b1d */ /* 0x000fec0000010000 */
[----:B------:R-:W1:Y:S01]  /*8630*/  @P1 SYNCS.PHASECHK.TRANS64.TRYWAIT P0, [R3+URZ+0x290], R0 ;  /* 0x00029000030015a7 */ /* 0x000e6200080011ff */
[----:B------:R-:W-:Y:S01]  /*8640*/  BSSY B1, `(.L_x_155) ;  /* 0x0000020000017945 */ /* 0x000fe20003800000 */
[----:B-1----:R-:W-:Y:S03]  /*8650*/  @P1 SEL R114, RZ, 0x1, !P0 ;  /* 0x00000001ff721807 */ /* 0x002fe60004000000 */
[----:B------:R-:W-:Y:S05]  /*8660*/  @!P1 BRA `(.L_x_156) ;  /* 0x0000000000749947 */ /* 0x000fea0003800000 */
[----:B------:R-:W-:Y:S01]  /*8670*/  ISETP.NE.AND P1, PT, R115, RZ, PT ;  /* 0x000000ff7300720c */ /* 0x000fe20003f25270 */
[----:B------:R-:W-:Y:S01]  /*8680*/  BSSY B0, `(.L_x_157) ;  /* 0x0000009000007945 */ /* 0x000fe20003800000 */
[----:B------:R-:W-:Y:S11]  /*8690*/  ISETP.NE.AND P0, PT, R114, RZ, PT ;  /* 0x000000ff7200720c */ /* 0x000ff60003f05270 */
[----:B------:R-:W-:Y:S05]  /*86a0*/  @P1 IMAD R0, R107, 0x1000, R102 ;  /* 0x000010006b001824 */ /* 0x000fea00078e0266 */
[----:B------:R-:W-:Y:S05]  /*86b0*/  @P1 IADD3 R4, PT, PT, R0, UR49, RZ ;  /* 0x0000003100041c10 */ /* 0x000fea000fffe0ff */
[----:B------:R-:W-:Y:S01]  /*86c0*/  @P1 IMAD.IADD R4, R4, 0x1, R117 ;  /* 0x0000000104041824 */ /* 0x000fe200078e0275 */
[----:B------:R-:W-:Y:S06]  /*86d0*/  @P0 BRA `(.L_x_158) ;  /* 0x00000000000c0947 */ /* 0x000fec0003800000 */
[----:B------:R-:W-:Y:S04]  /*86e0*/  SHF.L.U32 R2, R106, 0x1f, RZ ;  /* 0x0000001f6a027819 */ /* 0x000fe800000006ff */
[----:B------:R-:W1:Y:S02]  /*86f0*/  SYNCS.PHASECHK.TRANS64.TRYWAIT P0, [R3+URZ+0x290], R2 ;  /* 0x00029002030075a7 */ /* 0x000e6400080011ff */
[----:B-1----:R-:W-:Y:S05]  /*8700*/  @!P0 BRA `(.L_x_159) ;  /* 0x00000034006c8947 */ /* 0x002fea0003800000 */
.L_x_158:
[----:B------:R-:W-:Y:S05]  /*8710*/  BSYNC B0 ;  /* 0x0000000000007941 */ /* 0x000fea0003800000 */
.L_x_157:
[----:B------:R-:W-:Y:S01]  /*8720*/  ISETP.NE.AND P0, PT, R115, RZ, PT ;  /* 0x000000ff7300720c */ /* 0x000fe20003f05270 */
[----:B-1----:R-:W-:Y:S02]  /*8730*/  VIADD R3, R3, 0x2a8 ;  /* 0x000002a803037836 */ /* 0x002fe40000000000 */
[----:B------:R-:W-:Y:S10]  /*8740*/  VIADD R107, R107, 0x1 ;  /* 0x000000016b6b7836 */ /* 0x000ff40000000000 */
[----:B------:R1:W2:Y:S04]  /*8750*/  @P0 LDS.128 R84, [R0+UR49+0x400] ;  /* 0x0004003100540984 */ /* 0x0002a80008000c00 */
[----:B------:R3:W4:Y:S01]  /*8760*/  @P0 LDS.128 R88, [R4+0x400] ;  /* 0x0004000004580984 */ /* 0x0007220000000c00 */
[C---:B------:R-:W-:Y:S01]  /*8770*/  ISETP.NE.AND P0, PT, R107.reuse, 0x3, PT ;  /* 0x000000036b00780c */ /* 0x040fe20003f05270 */
[----:B------:R-:W-:Y:S01]  /*8780*/  @!PT LDS RZ, [RZ] ;  /* 0x00000000fffff984 */ /* 0x000fe20000000800 */
[----:B------:R-:W-:Y:S01]  /*8790*/  @!PT LDS RZ, [RZ] ;  /* 0x00000000fffff984 */ /* 0x000fe20000000800 */
[----:B------:R-:W-:Y:S01]  /*87a0*/  @!PT LDS RZ, [RZ] ;  /* 0x00000000fffff984 */ /* 0x000fe20000000800 */
[----:B------:R-:W-:Y:S01]  /*87b0*/  @!PT LDS RZ, [RZ] ;  /* 0x00000000fffff984 */ /* 0x000fe20000000800 */
[----:B------:R5:W-:Y:S06]  /*87c0*/  MEMBAR.ALL.CTA ;  /* 0x0000000000007992 */ /* 0x000bec0000008000 */
[----:B-----5:R-:W5:Y:S01]  /*87d0*/  FENCE.VIEW.ASYNC.S ;  /* 0x00000000000073c6 */ /* 0x020f620000000000 */
[----:B------:R-:W-:Y:S01]  /*87e0*/  SEL R107, R107, RZ, P0 ;  /* 0x000000ff6b6b7207 */ /* 0x000fe20000000000 */
[----:B-1----:R-:W-:Y:S05]  /*87f0*/  IMAD.U32 R0, RZ, RZ, UR37 ;  /* 0x00000025ff007e24 */ /* 0x002fea000f8e00ff */
[----:B------:R-:W-:Y:S04]  /*8800*/  PRMT R0, R0, 0x654, R3 ;  /* 0x0000065400007816 */ /* 0x000fe80000000003 */
[----:B-----5:R1:W-:Y:S02]  /*8810*/  SYNCS.ARRIVE.TRANS64.RED.A1T0 RZ, [R0+URZ], RZ ;  /* 0x000000ff00ff79a7 */ /* 0x0203e400081004ff */
[----:B-1----:R-:W-:Y:S04]  /*8820*/  SEL R0, RZ, 0x1, P0 ;  /* 0x00000001ff007807 */ /* 0x002fe80000000000 */
[----:B--234-:R-:W-:Y:S02]  /*8830*/  LOP3.LUT R106, R106, R0, RZ, 0x3c, !PT ;  /* 0x000000006a6a7212 */ /* 0x01cfe400078e3cff */
.L_x_156:
[----:B------:R-:W-:Y:S05]  /*8840*/  BSYNC B1 ;  /* 0x0000000000017941 */ /* 0x000fea0003800000 */
.L_x_155:
[----:B------:R-:W-:Y:S05]  /*8850*/  VIADD R0, R47, 0x20 ;  /* 0x000000202f007836 */ /* 0x000fea0000000000 */
[----:B------:R-:W-:Y:S04]  /*8860*/  SHF.R.U32.HI R0, RZ, 0x15, R0 ;  /* 0x00000015ff007819 */ /* 0x000fe80000011600 */
[----:B------:R-:W-:Y:S11]  /*8870*/  LOP3.LUT P0, RZ, R0, 0x3, R104, 0x48, !PT ;  /* 0x0000000300ff7812 */ /* 0x000ff60007804868 */
[----:B------:R-:W-:Y:S02]  /*8880*/  @!UPT UIADD3 URZ, UPT, UPT, URZ, URZ, URZ ;  /* 0x000000fffffff290 */ /* 0x000fe4000fffe0ff */
[----:B------:R-:W-:Y:S05]  /*8890*/  @!P0 BRA `(.L_x_160) ;  /* 0x0000000000408947 */ /* 0x000fea0003800000 */
        /* <DEDUP_REMOVED lines=15> */
[----:B---3--:R-:W-:Y:S05]  /*8990*/  CALL.ABS.NOINC R2 ;  /* 0x0000000002007343 */ /* 0x008fea0003c00000 */
.L_x_160:
        /* <DEDUP_REMOVED lines=8> */
[--C-:B------:R-:W-:Y:S02]  /*8a20*/  HADD2.F32 R54, -RZ, R0.reuse.H0_H0 ;  /* 0x20000000ff367230 */ /* 0x100fe40000004100 */
[----:B------:R-:W-:Y:S01]  /*8a30*/  HADD2.F32 R55, -RZ, R0.H1_H1 ;  /* 0x30000000ff377230 */ /* 0x000fe20000004100 */
[----:B------:R-:W-:Y:S01]  /*8a40*/  F2FP.F16.E4M3.UNPACK_B R0, R86 ;  /* 0x00000056ff00723e */ /* 0x000fe200020006ff */
[--C-:B------:R-:W-:Y:S02]  /*8a50*/  HADD2.F32 R50, -RZ, R2.reuse.H0_H0 ;  /* 0x20000002ff327230 */ /* 0x100fe40000004100 */
[----:B------:R-:W-:Y:S01]  /*8a60*/  HADD2.F32 R51, -RZ, R2.H1_H1 ;  /* 0x30000002ff337230 */ /* 0x000fe20000004100 */
[----:B------:R-:W-:Y:S01]  /*8a70*/  F2FP.F16.E4M3.UNPACK_B R2, R85.H1 ;  /* 0x00000055ff02723e */ /* 0x000fe200030006ff */
[--C-:B------:R-:W-:Y:S01]  /*8a80*/  HADD2.F32 R58, -RZ, R0.reuse.H0_H0 ;  /* 0x20000000ff3a7230 */ /* 0x100fe20000004100 */
[----:B------:R-:W1:Y:S01]  /*8a90*/  LDTM.x32 R4, tmem[UR4+0x20] ;  /* 0x00002004000479ee */ /* 0x000e6200082c0000 */
[----:B------:R-:W-:Y:S01]  /*8aa0*/  HADD2.F32 R59, -RZ, R0.H1_H1 ;  /* 0x30000000ff3b7230 */ /* 0x000fe20000004100 */
[-C--:B------:R-:W-:Y:S01]  /*8ab0*/  F2FP.F16.E4M3.UNPACK_B R0, R87.reuse.H1 ;  /* 0x00000057ff00723e */ /* 0x080fe200030006ff */
[--C-:B------:R-:W-:Y:S02]  /*8ac0*/  HADD2.F32 R56, -RZ, R2.reuse.H0_H0 ;  /* 0x20000002ff387230 */ /* 0x100fe40000004100 */
[----:B------:R-:W-:Y:S01]  /*8ad0*/  HADD2.F32 R57, -RZ, R2.H1_H1 ;  /* 0x30000002ff397230 */ /* 0x000fe20000004100 */
[----:B------:R-:W-:Y:S01]  /*8ae0*/  F2FP.F16.E4M3.UNPACK_B R2, R87 ;  /* 0x00000057ff02723e */ /* 0x000fe200020006ff */
        /* <DEDUP_REMOVED lines=68> */
[C---:B------:R-:W-:Y:S01]  /*8f30*/  FMUL R14, R46.reuse, R18 ;  /* 0x000000122e0e7220 */ /* 0x040fe20000400000 */
        /* <DEDUP_REMOVED lines=59> */
[----:B------:R-:W-:Y:S02]  /*92f0*/  UIADD3 UR9, UPT, UPT, UR41, 0x20, URZ ;  /* 0x0000002029097890 */ /* 0x000fe4000fffe0ff */
[----:B------:R-:W-:Y:S02]  /*9300*/  UIADD3 UR8, UPT, UPT, UR4, 0x3400, URZ ;  /* 0x0000340004087890 */ /* 0x000fe4000fffe0ff */
[----:B------:R-:W-:Y:S01]  /*9310*/  UIADD3.X UR15, UPT, UPT, URZ, UR53, URZ, UP0, !UPT ;  /* 0x00000035ff0f7290 */ /* 0x000fe200087fe4ff */
[----:B------:R-:W-:Y:S01]  /*9320*/  UMOV UR10, UR42 ;  /* 0x0000002a000a7c82 */ /* 0x000fe20008000000 */
[----:B------:R-:W-:Y:S01]  /*9330*/  UMOV UR11, UR36 ;  /* 0x00000024000b7c82 */ /* 0x000fe20008000000 */
[----:B------:R-:W-:Y:S02]  /*9340*/  UIADD3 UR5, UPT, UPT, UR41, 0x80, URZ ;  /* 0x0000008029057890 */ /* 0x000fe4000fffe0ff */
[----:B------:R-:W-:Y:S01]  /*9350*/  UIADD3 UR4, UPT, UPT, UR4, 0x3c00, URZ ;  /* 0x00003c0004047890 */ /* 0x000fe2000fffe0ff */
[----:B------:R-:W-:Y:S03]  /*9360*/  UMOV UR6, UR42 ;  /* 0x0000002a00067c82 */ /* 0x000fe60008000000 */
[----:B------:R2:W-:Y:S01]  /*9370*/  UTMASTG.3D [UR8], [UR14] ;  /* 0x000000080e0073b5 */ /* 0x0005e20008010000 */
[----:B------:R-:W-:Y:S04]  /*9380*/  UMOV UR7, UR36 ;  /* 0x0000002400077c82 */ /* 0x000fe80008000000 */
[----:B------:R2:W-:Y:S02]  /*9390*/  UTMASTG.3D [UR4], [UR14] ;  /* 0x000000040e0073b5 */ /* 0x0005e40008010000 */
[----:B--2---:R0:W-:Y:S02]  /*93a0*/  UTMACMDFLUSH ;  /* 0x00000000000079b7 */ /* 0x0041e40000000000 */
.L_x_162:
[----:B------:R-:W-:Y:S05]  /*93b0*/  BSYNC.RECONVERGENT B0 ;  /* 0x0000000000007941 */ /* 0x000fea0003800200 */
.L_x_161:
[----:B------:R-:W-:Y:S01]  /*93c0*/  UIADD3 UR40, UPT, UPT, UR40, 0x1, URZ ;  /* 0x0000000128287890 */ /* 0x000fe2000fffe0ff */
[----:B------:R-:W-:Y:S01]  /*93d0*/  ISETP.NE.AND P1, PT, R116, RZ, PT ;  /* 0x000000ff7400720c */ /* 0x000fe20003f25270 */
[----:B------:R-:W-:Y:S01]  /*93e0*/  BSSY.RECONVERGENT B0, `(.L_x_163) ;  /* 0x0000007000007945 */ /* 0x000fe20003800200 */
[----:B-1----:R-:W-:Y:S01]  /*93f0*/  LEA R2, R107, UR49, 0x3 ;  /* 0x000000316b027c11 */ /* 0x002fe2000f8e18ff */
[----:B------:R-:W-:Y:S04]  /*9400*/  UISETP.NE.AND UP0, UPT, UR40, 0x2, UPT ;  /* 0x000000022800788c */ /* 0x000fe8000bf05270 */
[----:B------:R-:W-:Y:S06]  /*9410*/  USEL UR40, UR40, URZ, UP0 ;  /* 0x000000ff28287287 */ /* 0x000fec0008000000 */
[----:B------:R-:W-:Y:S01]  /*9420*/  @P1 SHF.L.U32 R0, R106, 0x1f, RZ ;  /* 0x0000001f6a001819 */ /* 0x000fe200000006ff */
[----:B------:R-:W-:Y:S05]  /*9430*/  @P0 BRA `(.L_x_164) ;  /* 0x0000000000040947 */ /* 0x000fea0003800000 */
[----:B------:R-:W-:Y:S04]  /*9440*/  DEPBAR.LE SB0, 0x1 ;  /* 0x000080400000791a */ /* 0x000fe80000000000 */
.L_x_164:
[----:B------:R-:W-:Y:S05]  /*9450*/  BSYNC.RECONVERGENT B0 ;  /* 0x0000000000007941 */ /* 0x000fea0003800200 */
.L_x_163:
        /* <DEDUP_REMOVED lines=15> */
.L_x_168:
[----:B------:R-:W-:Y:S05]  /*9550*/  BSYNC B0 ;  /* 0x0000000000007941 */ /* 0x000fea0003800000 */
.L_x_167:
        /* <DEDUP_REMOVED lines=18> */
.L_x_166:
[----:B------:R-:W-:Y:S05]  /*9680*/  BSYNC B1 ;  /* 0x0000000000017941 */ /* 0x000fea0003800000 */
.L_x_165:
        /* <DEDUP_REMOVED lines=21> */
.L_x_170:
[----:B------:R-:W-:Y:S01]  /*97e0*/  ISETP.NE.AND P0, PT, R110, RZ, PT ;  /* 0x000000ff6e00720c */ /* 0x000fe20003f05270 */
[----:B------:R-:W-:Y:S05]  /*97f0*/  WARPSYNC.ALL ;  /* 0x0000000000007948 */ /* 0x000fea0003800000 */
[----:B------:R-:W-:Y:S01]  /*9800*/  R2UR UR4, R47 ;  /* 0x000000002f0472ca */ /* 0x000fe200000e0000 */
[----:B------:R-:W-:Y:S01]  /*9810*/  USHF.L.U32 UR12, UR40, 0xc, URZ ;  /* 0x0000000c280c7899 */ /* 0x000fe200080006ff */
[-C--:B------:R-:W-:Y:S01]  /*9820*/  F2FP.F16.E4M3.UNPACK_B R5, R84.reuse ;  /* 0x00000054ff05723e */ /* 0x080fe200020006ff */
[----:B------:R-:W-:Y:S01]  /*9830*/  UIADD3 UR54, UPT, UPT, UR40, 0x1, URZ ;  /* 0x0000000128367890 */ /* 0x000fe2000fffe0ff */
[-C--:B------:R-:W-:Y:S01]  /*9840*/  F2FP.F16.E4M3.UNPACK_B R4, R85.reuse ;  /* 0x00000055ff04723e */ /* 0x080fe200020006ff */
[----:B------:R-:W-:Y:S01]  /*9850*/  BSSY.RECONVERGENT B0, `(.L_x_171) ;  /* 0x000009f000007945 */ /* 0x000fe20003800200 */
[----:B------:R-:W-:Y:S01]  /*9860*/  F2FP.F16.E4M3.UNPACK_B R84, R84.H1 ;  /* 0x00000054ff54723e */ /* 0x000fe200030006ff */
[--C-:B------:R-:W-:Y:S01]  /*9870*/  HADD2.F32 R47, -RZ, R5.reuse.H0_H0 ;  /* 0x20000005ff2f7230 */ /* 0x100fe20000004100 */
[----:B------:R-:W-:Y:S01]  /*9880*/  F2FP.F16.E4M3.UNPACK_B R85, R85.H1 ;  /* 0x00000055ff55723e */ /* 0x000fe200030006ff */
[----:B------:R-:W-:Y:S01]  /*9890*/  HADD2.F32 R50, -RZ, R5.H1_H1 ;  /* 0x30000005ff327230 */ /* 0x000fe20000004100 */
[-C--:B------:R-:W-:Y:S01]  /*98a0*/  F2FP.F16.E4M3.UNPACK_B R58, R86.reuse ;  /* 0x00000056ff3a723e */ /* 0x080fe200020006ff */
[--C-:B------:R-:W-:Y:S01]  /*98b0*/  HADD2.F32 R53, -RZ, R4.reuse.H0_H0 ;  /* 0x20000004ff357230 */ /* 0x100fe20000004100 */
[----:B------:R-:W-:Y:S01]  /*98c0*/  F2FP.F16.E4M3.UNPACK_B R86, R86.H1 ;  /* 0x00000056ff56723e */ /* 0x000fe200030006ff */
[----:B------:R-:W-:Y:S01]  /*98d0*/  HADD2.F32 R54, -RZ, R4.H1_H1 ;  /* 0x30000004ff367230 */ /* 0x000fe20000004100 */
[----:B------:R-:W-:Y:S01]  /*98e0*/  F2FP.F16.E4M3.UNPACK_B R62, R87 ;  /* 0x00000057ff3e723e */ /* 0x000fe200020006ff */
[----:B------:R-:W1:Y:S01]  /*98f0*/  LDTM.x32 R4, tmem[UR4+0x40] ;  /* 0x00004004000479ee */ /* 0x000e6200082c0000 */
[----:B------:R-:W-:Y:S01]  /*9900*/  NOP ;  /* 0x0000000000007918 */ /* 0x000fe20000000000 */
[----:B------:R-:W-:Y:S01]  /*9910*/  IADD3 R112, PT, PT, R112, 0x310, RZ ;  /* 0x0000031070707810 */ /* 0x000fe20007ffe0ff */
[--C-:B------:R-:W-:Y:S01]  /*9920*/  HADD2.F32 R57, -RZ, R58.reuse.H0_H0 ;  /* 0x2000003aff397230 */ /* 0x100fe20000004100 */
[----:B------:R-:W-:Y:S01]  /*9930*/  F2FP.F16.E4M3.UNPACK_B R66, R88 ;  /* 0x00000058ff42723e */ /* 0x000fe200020006ff */
[----:B------:R-:W-:Y:S01]  /*9940*/  HADD2.F32 R58, -RZ, R58.H1_H1 ;  /* 0x3000003aff3a7230 */ /* 0x000fe20000004100 */
[----:B------:R-:W-:Y:S01]  /*9950*/  LOP3.LUT R112, R112, 0xfefffff8, RZ, 0xc0, !PT ;  /* 0xfefffff870707812 */ /* 0x000fe200078ec0ff */
[--C-:B------:R-:W-:Y:S01]  /*9960*/  HADD2.F32 R61, -RZ, R62.reuse.H0_H0 ;  /* 0x2000003eff3d7230 */ /* 0x100fe20000004100 */
[----:B------:R-:W-:Y:S01]  /*9970*/  F2FP.F16.E4M3.UNPACK_B R3, R89 ;  /* 0x00000059ff03723e */ /* 0x000fe200020006ff */
[----:B------:R-:W-:Y:S01]  /*9980*/  HADD2.F32 R62, -RZ, R62.H1_H1 ;  /* 0x3000003eff3e7230 */ /* 0x000fe20000004100 */
[----:B-1----:R1:W-:Y:S01]  /*9990*/  SYNCS.ARRIVE.TRANS64.RED.A1T0 RZ, [R112+URZ], RZ ;  /* 0x000000ff70ff79a7 */ /* 0x0023e200081004ff */
[--C-:B------:R-:W-:Y:S01]  /*99a0*/  HADD2.F32 R65, -RZ, R66.reuse.H0_H0 ;  /* 0x20000042ff417230 */ /* 0x100fe20000004100 */
[----:B------:R-:W-:Y:S01]  /*99b0*/  F2FP.F16.E4M3.UNPACK_B R0, R91 ;  /* 0x0000005bff00723e */ /* 0x000fe200020006ff */
[----:B------:R-:W-:Y:S01]  /*99c0*/  HADD2.F32 R66, -RZ, R66.H1_H1 ;  /* 0x30000042ff427230 */ /* 0x000fe20000004100 */
[----:B------:R-:W-:Y:S01]  /*99d0*/  F2FP.F16.E4M3.UNPACK_B R2, R90 ;  /* 0x0000005aff02723e */ /* 0x000fe200020006ff */
[--C-:B------:R-:W-:Y:S01]  /*99e0*/  HADD2.F32 R69, -RZ, R3.reuse.H0_H0 ;  /* 0x20000003ff457230 */ /* 0x100fe20000004100 */
[----:B------:R-:W-:Y:S01]  /*99f0*/  F2FP.F16.E4M3.UNPACK_B R87, R87.H1 ;  /* 0x00000057ff57723e */ /* 0x000fe200030006ff */
[--C-:B------:R-:W-:Y:S01]  /*9a00*/  HADD2.F32 R77, -RZ, R0.reuse.H0_H0 ;  /* 0x20000000ff4d7230 */ /* 0x100fe20000004100 */
[----:B------:R-:W-:Y:S01]  /*9a10*/  F2FP.F16.E4M3.UNPACK_B R88, R88.H1 ;  /* 0x00000058ff58723e */ /* 0x000fe200030006ff */
[----:B------:R-:W-:Y:S01]  /*9a20*/  HADD2.F32 R78, -RZ, R0.H1_H1 ;  /* 0x30000000ff4e7230 */ /* 0x000fe20000004100 */
[----:B------:R-:W-:Y:S01]  /*9a30*/  F2FP.F16.E4M3.UNPACK_B R89, R89.H1 ;  /* 0x00000059ff59723e */ /* 0x000fe200030006ff */
[----:B------:R-:W-:Y:S01]  /*9a40*/  HADD2.F32 R70, -RZ, R3.H1_H1 ;  /* 0x30000003ff467230 */ /* 0x000fe20000004100 */
[----:B------:R-:W-:Y:S01]  /*9a50*/  F2FP.F16.E4M3.UNPACK_B R90, R90.H1 ;  /* 0x0000005aff5a723e */ /* 0x000fe200030006ff */
[----:B------:R-:W-:Y:S02]  /*9a60*/  HADD2.F32 R73, -RZ, R2.H0_H0 ;  /* 0x20000002ff497230 */ /* 0x000fe40000004100 */
[C---:B------:R-:W-:Y:S01]  /*9a70*/  FMUL R4, R46.reuse, R4 ;  /* 0x000000042e047220 */ /* 0x040fe20000400000 */
[C---:B------:R-:W-:Y:S01]  /*9a80*/  FMUL R5, R46.reuse, R5 ;  /* 0x000000052e057220 */ /* 0x040fe20000400000 */
[----:B------:R-:W-:Y:S02]  /*9a90*/  HADD2.F32 R51, -RZ, R84.H0_H0 ;  /* 0x20000054ff337230 */ /* 0x000fe40000004100 */
[C---:B------:R-:W-:Y:S01]  /*9aa0*/  FMUL R8, R46.reuse, R8 ;  /* 0x000000082e087220 */ /* 0x040fe20000400000 */
[C---:B------:R-:W-:Y:S01]  /*9ab0*/  FFMA R4, R49.reuse, R47, R4 ;  /* 0x0000002f31047223 */ /* 0x040fe20000000004 */
[----:B------:R-:W-:Y:S01]  /*9ac0*/  FFMA R5, R49, R50, R5 ;  /* 0x0000003231057223 */ /* 0x000fe20000000005 */
[C---:B------:R-:W-:Y:S01]  /*9ad0*/  FMUL R9, R46.reuse, R9 ;  /* 0x000000092e097220 */ /* 0x040fe20000400000 */
[C---:B------:R-:W-:Y:S01]  /*9ae0*/  FMUL R12, R46.reuse, R12 ;  /* 0x0000000c2e0c7220 */ /* 0x040fe20000400000 */
[C---:B------:R-:W-:Y:S01]  /*9af0*/  FMUL R13, R46.reuse, R13 ;  /* 0x0000000d2e0d7220 */ /* 0x040fe20000400000 */
[C---:B------:R-:W-:Y:S01]  /*9b00*/  FMUL R16, R46.reuse, R16 ;  /* 0x000000102e107220 */ /* 0x040fe20000400000 */
[C---:B------:R-:W-:Y:S01]  /*9b10*/  FMUL R17, R46.reuse, R17 ;  /* 0x000000112e117220 */ /* 0x040fe20000400000 */
[C---:B------:R-:W-:Y:S01]  /*9b20*/  FMUL R20, R46.reuse, R20 ;  /* 0x000000142e147220 */ /* 0x040fe20000400000 */
[C---:B------:R-:W-:Y:S01]  /*9b30*/  FMUL R21, R46.reuse, R21 ;  /* 0x000000152e157220 */ /* 0x040fe20000400000 */
[----:B------:R-:W-:Y:S02]  /*9b40*/  HADD2.F32 R74, -RZ, R2.H1_H1 ;  /* 0x30000002ff4a7230 */ /* 0x000fe40000004100 */
[C---:B------:R-:W-:Y:S01]  /*9b50*/  FMUL R0, R46.reuse, R24 ;  /* 0x000000182e007220 */ /* 0x040fe20000400000 */
[C---:B------:R-:W-:Y:S01]  /*9b60*/  FMUL R2, R46.reuse, R25 ;  /* 0x000000192e027220 */ /* 0x040fe20000400000 */
[C---:B------:R-:W-:Y:S01]  /*9b70*/  FMUL R24, R46.reuse, R28 ;  /* 0x0000001c2e187220 */ /* 0x040fe20000400000 */
[----:B------:R-:W-:Y:S01]  /*9b80*/  FMUL R28, R46, R32 ;  /* 0x000000202e1c7220 */ /* 0x000fe20000400000 */
[----:B------:R-:W-:Y:S01]  /*9b90*/  LOP3.LUT R32, R102, UR12, RZ, 0xfc, !PT ;  /* 0x0000000c66207c12 */ /* 0x000fe2000f8efcff */
[C---:B------:R-:W-:Y:S01]  /*9ba0*/  FMUL R25, R46.reuse, R29 ;  /* 0x0000001d2e197220 */ /* 0x040fe20000400000 */
[----:B------:R-:W-:Y:S01]  /*9bb0*/  FMUL R29, R46, R33 ;  /* 0x000000212e1d7220 */ /* 0x000fe20000400000 */
[----:B------:R-:W-:Y:S01]  /*9bc0*/  HADD2.F32 R52, -RZ, R84.H1_H1 ;  /* 0x30000054ff347230 */ /* 0x000fe20000004100 */
[----:B------:R-:W-:Y:S01]  /*9bd0*/  IADD3 R33, PT, PT, R32, UR49, RZ ;  /* 0x0000003120217c10 */ /* 0x000fe2000fffe0ff */
[C---:B------:R-:W-:Y:S01]  /*9be0*/  FMUL R6, R46.reuse, R6 ;  /* 0x000000062e067220 */ /* 0x040fe20000400000 */
[C---:B------:R-:W-:Y:S01]  /*9bf0*/  FMUL R7, R46.reuse, R7 ;  /* 0x000000072e077220 */ /* 0x040fe20000400000 */
[--C-:B------:R-:W-:Y:S01]  /*9c00*/  HADD2.F32 R55, -RZ, R85.reuse.H0_H0 ;  /* 0x20000055ff377230 */ /* 0x100fe20000004100 */
[----:B------:R-:W-:Y:S01]  /*9c10*/  IADD3 R117, PT, PT, R117, R33, RZ ;  /* 0x0000002175757210 */ /* 0x000fe20007ffe0ff */
[C---:B------:R-:W-:Y:S01]  /*9c20*/  FFMA R6, R49.reuse, R51, R6 ;  /* 0x0000003331067223 */ /* 0x040fe20000000006 */
[C---:B------:R-:W-:Y:S01]  /*9c30*/  FFMA R7, R49.reuse, R52, R7 ;  /* 0x0000003431077223 */ /* 0x040fe20000000007 */
[C---:B------:R-:W-:Y:S01]  /*9c40*/  FFMA R8, R49.reuse, R53, R8 ;  /* 0x0000003531087223 */ /* 0x040fe20000000008 */
[----:B------:R-:W-:Y:S01]  /*9c50*/  FFMA R9, R49, R54, R9 ;  /* 0x0000003631097223 */ /* 0x000fe20000000009 */
[----:B------:R-:W-:Y:S02]  /*9c60*/  HADD2.F32 R56, -RZ, R85.H1_H1 ;  /* 0x30000055ff387230 */ /* 0x000fe40000004100 */
[C---:B------:R-:W-:Y:S01]  /*9c70*/  FMUL R10, R46.reuse, R10 ;  /* 0x0000000a2e0a7220 */ /* 0x040fe20000400000 */
[----:B------:R-:W-:Y:S01]  /*9c80*/  F2FP.SATFINITE.E4M3.F32.PACK_AB_MERGE_C R6, R7, R6, RZ ;  /* 0x000000060706723e */ /* 0x000fe200048070ff */
[C---:B------:R-:W-:Y:S01]  /*9c90*/  FMUL R11, R46.reuse, R11 ;  /* 0x0000000b2e0b7220 */ /* 0x040fe20000400000 */
[--C-:B------:R-:W-:Y:S02]  /*9ca0*/  HADD2.F32 R59, -RZ, R86.reuse.H0_H0 ;  /* 0x20000056ff3b7230 */ /* 0x100fe40000004100 */
[----:B------:R-:W-:Y:S01]  /*9cb0*/  FFMA R10, R49, R55, R10 ;  /* 0x00000037310a7223 */ /* 0x000fe2000000000a */
[----:B------:R-:W-:Y:S01]  /*9cc0*/  F2FP.SATFINITE.E4M3.F32.PACK_AB_MERGE_C R4, R5, R4, R6 ;  /* 0x000000040504723e */ /* 0x000fe20004807006 */
        /* <DEDUP_REMOVED lines=12> */
[C---:B------:R-:W-:Y:S01]  /*9d90*/  FFMA R17, R49.reuse, R62, R17 ;  /* 0x0000003e31117223 */ /* 0x040fe20000000011 */
[----:B------:R-:W-:Y:S02]  /*9da0*/  HADD2.F32 R64, -RZ, R87.H1_H1 ;  /* 0x30000057ff407230 */ /* 0x000fe40000004100 */
[C---:B------:R-:W-:Y:S01]  /*9db0*/  FMUL R18, R46.reuse, R18 ;  /* 0x000000122e127220 */ /* 0x040fe20000400000 */
[C---:B------:R-:W-:Y:S01]  /*9dc0*/  FMUL R19, R46.reuse, R19 ;  /* 0x000000132e137220 */ /* 0x040fe20000400000 */
[--C-:B------:R-:W-:Y:S02]  /*9dd0*/  HADD2.F32 R67, -RZ, R88.reuse.H0_H0 ;  /* 0x20000058ff437230 */ /* 0x100fe40000004100 */
[C---:B------:R-:W-:Y:S01]  /*9de0*/  FMUL R22, R46.reuse, R22 ;  /* 0x000000162e167220 */ /* 0x040fe20000400000 */
[C---:B------:R-:W-:Y:S01]  /*9df0*/  FFMA R18, R49.reuse, R63, R18 ;  /* 0x0000003f31127223 */ /* 0x040fe20000000012 */
[----:B------:R-:W-:Y:S02]  /*9e00*/  HADD2.F32 R68, -RZ, R88.H1_H1 ;  /* 0x30000058ff447230 */ /* 0x000fe40000004100 */
[C---:B------:R-:W-:Y:S01]  /*9e10*/  FFMA R19, R49.reuse, R64, R19 ;  /* 0x0000004031137223 */ /* 0x040fe20000000013 */
[C---:B------:R-:W-:Y:S01]  /*9e20*/  FMUL R23, R46.reuse, R23 ;  /* 0x000000172e177220 */ /* 0x040fe20000400000 */
[C---:B------:R-:W-:Y:S01]  /*9e30*/  FFMA R20, R49.reuse, R65, R20 ;  /* 0x0000004131147223 */ /* 0x040fe20000000014 */
[C---:B------:R-:W-:Y:S01]  /*9e40*/  FFMA R21, R49.reuse, R66, R21 ;  /* 0x0000004231157223 */ /* 0x040fe20000000015 */
[--C-:B------:R-:W-:Y:S02]  /*9e50*/  HADD2.F32 R71, -RZ, R89.reuse.H0_H0 ;  /* 0x20000059ff477230 */ /* 0x100fe40000004100 */
[C---:B------:R-:W-:Y:S01]  /*9e60*/  FFMA R22, R49.reuse, R67, R22 ;  /* 0x0000004331167223 */ /* 0x040fe20000000016 */
[----:B------:R-:W-:Y:S02]  /*9e70*/  HADD2.F32 R72, -RZ, R89.H1_H1 ;  /* 0x30000059ff487230 */ /* 0x000fe40000004100 */
[C---:B------:R-:W-:Y:S01]  /*9e80*/  FMUL R3, R46.reuse, R26 ;  /* 0x0000001a2e037220 */ /* 0x040fe20000400000 */
[C---:B------:R-:W-:Y:S01]  /*9e90*/  FFMA R23, R49.reuse, R68, R23 ;  /* 0x0000004431177223 */ /* 0x040fe20000000017 */
[C---:B------:R-:W-:Y:S01]  /*9ea0*/  FMUL R27, R46.reuse, R27 ;  /* 0x0000001b2e1b7220 */ /* 0x040fe20000400000 */
[C---:B------:R-:W-:Y:S01]  /*9eb0*/  FFMA R0, R49.reuse, R69, R0 ;  /* 0x0000004531007223 */ /* 0x040fe20000000000 */
[----:B------:R-:W-:Y:S01]  /*9ec0*/  F2FP.F16.E4M3.UNPACK_B R91, R91.H1 ;  /* 0x0000005bff5b723e */ /* 0x000fe200030006ff */
        /* <DEDUP_REMOVED lines=13> */
[----:B------:R-:W-:Y:S01]  /*9fa0*/  FFMA R31, R49, R76, R31 ;  /* 0x0000004c311f7223 */ /* 0x000fe2000000001f */
[----:B------:R-:W-:Y:S01]  /*9fb0*/  FMUL R35, R46, R35 ;  /* 0x000000232e237220 */ /* 0x000fe20000400000 */
[----:B------:R-:W-:Y:S01]  /*9fc0*/  F2FP.SATFINITE.E4M3.F32.PACK_AB_MERGE_C R14, R15, R14, RZ ;  /* 0x0000000e0f0e723e */ /* 0x000fe200048070ff */
[----:B------:R-:W-:Y:S01]  /*9fd0*/  FFMA R28, R49, R77, R28 ;  /* 0x0000004d311c7223 */ /* 0x000fe2000000001c */
[----:B------:R-:W-:Y:S01]  /*9fe0*/  F2FP.SATFINITE.E4M3.F32.PACK_AB_MERGE_C R7, R19, R18, RZ ;  /* 0x000000121307723e */ /* 0x000fe200048070ff */
[C---:B------:R-:W-:Y:S01]  /*9ff0*/  FFMA R29, R49.reuse, R78, R29 ;  /* 0x0000004e311d7223 */ /* 0x040fe2000000001d */
[----:B------:R-:W-:Y:S01]  /*a000*/  FFMA R30, R49, R79, R30 ;  /* 0x0000004f311e7223 */ /* 0x000fe2000000001e */
[----:B------:R-:W-:Y:S01]  /*a010*/  F2FP.SATFINITE.E4M3.F32.PACK_AB_MERGE_C R22, R23, R22, RZ ;  /* 0x000000161716723e */ /* 0x000fe200048070ff */
[----:B------:R-:W-:Y:S01]  /*a020*/  FFMA R35, R49, R80, R35 ;  /* 0x0000005031237223 */ /* 0x000fe20000000023 */
        /* <DEDUP_REMOVED lines=33> */
.L_x_172:
[----:B------:R-:W-:Y:S05]  /*a240*/  BSYNC.RECONVERGENT B0 ;  /* 0x0000000000007941 */ /* 0x000fea0003800200 */
.L_x_171:
[----:B------:R-:W-:Y:S01]  /*a250*/  IADD3 R48, PT, PT, R48, 0x1, RZ ;  /* 0x0000000130307810 */ /* 0x000fe20007ffe0ff */
[----:B------:R-:W-:Y:S04]  /*a260*/  BSSY.RECONVERGENT B0, `(.L_x_173) ;  /* 0x0000003000007945 */ /* 0x000fe80003800200 */
[----:B------:R-:W-:Y:S05]  /*a270*/  @P0 BRA `(.L_x_174) ;  /* 0x0000000000040947 */ /* 0x000fea0003800000 */
[----:B------:R-:W-:Y:S04]  /*a280*/  DEPBAR.LE SB0, 0x1 ;  /* 0x000080400000791a */ /* 0x000fe80000000000 */
.L_x_174:
[----:B------:R-:W-:Y:S05]  /*a290*/  BSYNC.RECONVERGENT B0 ;  /* 0x0000000000007941 */ /* 0x000fea0003800200 */
.L_x_173:
[----:B------:R-:W-:Y:S01]  /*a2a0*/  BAR.SYNC.DEFER_BLOCKING 0x1, 0x80 ;  /* 0x0042000000007b1d */ /* 0x000fe20000010000 */
[----:B------:R-:W-:Y:S01]  /*a2b0*/  ISETP.NE.AND P2, PT, R111, RZ, PT ;  /* 0x000000ff6f00720c */ /* 0x000fe20003f45270 */
[----:B------:R-:W-:Y:S01]  /*a2c0*/  UISETP.NE.AND UP0, UPT, UR54, 0x2, UPT ;  /* 0x000000023600788c */ /* 0x000fe2000bf05270 */
[----:B------:R-:W-:Y:S01]  /*a2d0*/  ISETP.NE.AND P0, PT, R113, 0x2, PT ;  /* 0x000000027100780c */ /* 0x000fe20003f05270 */
[----:B------:R-:W-:Y:S01]  /*a2e0*/  IMAD.IADD R15, R44, 0x1, R96 ;  /* 0x000000012c0f7824 */ /* 0x000fe200078e0260 */
[----:B------:R-:W-:Y:S01]  /*a2f0*/  ISETP.NE.AND P1, PT, R48, 0x4, PT ;  /* 0x000000043000780c */ /* 0x000fe20003f25270 */
[----:B------:R-:W-:Y:S01]  /*a300*/  USEL UR54, UR54, URZ, UP0 ;  /* 0x000000ff36367287 */ /* 0x000fe20008000000 */
[----:B------:R-:W-:Y:S01]  /*a310*/  SEL R2, RZ, 0x1, P0 ;  /* 0x00000001ff027807 */ /* 0x000fe20000000000 */
[----:B------:R-:W-:Y:S01]  /*a320*/  IMAD.IADD R14, R45, 0x1, R97 ;  /* 0x000000012d0e7824 */ /* 0x000fe200078e0261 */
[----:B------:R-:W-:Y:S02]  /*a330*/  SEL R0, RZ, 0x1, P1 ;  /* 0x00000001ff007807 */ /* 0x000fe40000800000 */
[----:B------:R-:W-:Y:S02]  /*a340*/  LOP3.LUT R108, R108, R2, RZ, 0x3c, !PT ;  /* 0x000000026c6c7212 */ /* 0x000fe400078e3cff */
[----:B------:R-:W-:Y:S02]  /*a350*/  LOP3.LUT R109, R109, R0, RZ, 0x3c, !PT ;  /* 0x000000006d6d7212 */ /* 0x000fe400078e3cff */
[----:B------:R-:W-:Y:S02]  /*a360*/  @P2 R2UR UR36, R105 ;  /* 0x00000000692422ca */ /* 0x000fe400000e0000 */
[----:B------:R-:W-:Y:S02]  /*a370*/  SEL R113, R113, RZ, P0 ;  /* 0x000000ff71717207 */ /* 0x000fe40000000000 */
[----:B------:R-:W-:Y:S01]  /*a380*/  SEL R48, R48, RZ, P1 ;  /* 0x000000ff30307207 */ /* 0x000fe20000800000 */
[----:B------:R-:W-:Y:S10]  /*a390*/  @P2 BRA `(.L_x_175) ;  /* 0xffffffc8000c2947 */ /* 0x000ff4000383ffff */
[----:B------:R-:W-:Y:S05]  /*a3a0*/  EXIT ;  /* 0x000000000000794d */ /* 0x000fea0003800000 */
.L_x_25:
[----:B--2---:R2:W4:Y:S02]  /*a3b0*/  SYNCS.PHASECHK.TRANS64.TRYWAIT P0, [R2+URZ+0x340], R3 ;  /* 0x00034003020075a7 */ /* 0x00452400080011ff */
[----:B----4-:R-:W-:Y:S05]  /*a3c0*/  @!P0 NANOSLEEP.SYNCS 0x989680 ;  /* 0x009896800000895d */ /* 0x010fea0003900000 */
[----:B------:R-:W4:Y:S02]  /*a3d0*/  @!P0 SYNCS.PHASECHK.TRANS64 P0, [R2+URZ+0x340], R3 ;  /* 0x00034003020085a7 */ /* 0x000f2400080010ff */
[----:B----4-:R-:W-:Y:S05]  /*a3e0*/  @!P0 BRA `(.L_x_25) ;  /* 0xfffffffc00f08947 */ /* 0x010fea000383ffff */
[----:B------:R-:W-:Y:S05]  /*a3f0*/  BRA `(.L_x_176) ;  /* 0xffffff78002c7947 */ /* 0x000fea000383ffff */
.L_x_28:
[----:B------:R-:W-:Y:S07]  /*a400*/  MOV R2, UR33 ;  /* 0x0000002100027c02 */ /* 0x000fee0008000f00 */
.L_x_177:
[----:B-1----:R1:W2:Y:S02]  /*a410*/  SYNCS.PHASECHK.TRANS64.TRYWAIT P0, [R2+URZ+0x148], R4 ;  /* 0x00014804020075a7 */ /* 0x0022a400080011ff */
[----:B--2---:R-:W-:Y:S05]  /*a420*/  @!P0 NANOSLEEP.SYNCS 0x989680 ;  /* 0x009896800000895d */ /* 0x004fea0003900000 */
[----:B------:R-:W2:Y:S02]  /*a430*/  @!P0 SYNCS.PHASECHK.TRANS64 P0, [R2+URZ+0x148], R4 ;  /* 0x00014804020085a7 */ /* 0x000ea400080010ff */
[----:B--2---:R-:W-:Y:S05]  /*a440*/  @!P0 BRA `(.L_x_177) ;  /* 0xfffffffc00f08947 */ /* 0x004fea000383ffff */
[----:B------:R-:W-:Y:S05]  /*a450*/  BRA `(.L_x_27) ;  /* 0xffffff7800947947 */ /* 0x000fea000383ffff */
.L_x_35:
[----:B-1----:R-:W-:Y:S07]  /*a460*/  MOV R2, UR17 ;  /* 0x0000001100027c02 */ /* 0x002fee0008000f00 */
.L_x_178:
[----:B-1----:R1:W2:Y:S02]  /*a470*/  SYNCS.PHASECHK.TRANS64.TRYWAIT P0, [R2+URZ+0x148], R4 ;  /* 0x00014804020075a7 */ /* 0x0022a400080011ff */
[----:B--2---:R-:W-:Y:S05]  /*a480*/  @!P0 NANOSLEEP.SYNCS 0x989680 ;  /* 0x009896800000895d */ /* 0x004fea0003900000 */
[----:B------:R-:W2:Y:S02]  /*a490*/  @!P0 SYNCS.PHASECHK.TRANS64 P0, [R2+URZ+0x148], R4 ;  /* 0x00014804020085a7 */ /* 0x000ea400080010ff */
[----:B--2---:R-:W-:Y:S05]  /*a4a0*/  @!P0 BRA `(.L_x_178) ;  /* 0xfffffffc00f08947 */ /* 0x004fea000383ffff */
[----:B------:R-:W-:Y:S05]  /*a4b0*/  BRA `(.L_x_34) ;  /* 0xffffff7c00507947 */ /* 0x000fea000383ffff */
.L_x_40:
[----:B-1----:R1:W2:Y:S02]  /*a4c0*/  SYNCS.PHASECHK.TRANS64.TRYWAIT P0, [R2+URZ+0x2d0], R3 ;  /* 0x0002d003020075a7 */ /* 0x0022a400080011ff */
[----:B--2---:R-:W-:Y:S05]  /*a4d0*/  @!P0 NANOSLEEP.SYNCS 0x989680 ;  /* 0x009896800000895d */ /* 0x004fea0003900000 */
[----:B------:R-:W2:Y:S02]  /*a4e0*/  @!P0 SYNCS.PHASECHK.TRANS64 P0, [R2+URZ+0x2d0], R3 ;  /* 0x0002d003020085a7 */ /* 0x000ea400080010ff */
[----:B--2---:R-:W-:Y:S05]  /*a4f0*/  @!P0 BRA `(.L_x_40) ;  /* 0xfffffffc00f08947 */ /* 0x004fea000383ffff */
[----:B------:R-:W-:Y:S05]  /*a500*/  BRA `(.L_x_179) ;  /* 0xffffff7c00f47947 */ /* 0x000fea000383ffff */
.L_x_44:
[----:B---3--:R-:W-:-:S07]  /*a510*/  MOV R0, UR5 ;  /* 0x0000000500007c02 */ /* 0x008fce0008000f00 */
.L_x_180:
[----:B-1----:R1:W2:Y:S02]  /*a520*/  SYNCS.PHASECHK.TRANS64.TRYWAIT P0, [R0+URZ], R2 ;  /* 0x00000002000075a7 */ /* 0x0022a400080011ff */
[----:B--2---:R-:W-:Y:S05]  /*a530*/  @!P0 NANOSLEEP.SYNCS 0x989680 ;  /* 0x009896800000895d */ /* 0x004fea0003900000 */
[----:B------:R-:W2:Y:S02]  /*a540*/  @!P0 SYNCS.PHASECHK.TRANS64 P0, [R0+URZ], R2 ;  /* 0x00000002000085a7 */ /* 0x000ea400080010ff */
[----:B--2---:R-:W-:Y:S05]  /*a550*/  @!P0 BRA `(.L_x_180) ;  /* 0xfffffffc00f08947 */ /* 0x004fea000383ffff */
[----:B------:R-:W-:Y:S05]  /*a560*/  BRA `(.L_x_181) ;  /* 0xffffff8400647947 */ /* 0x000fea000383ffff */
.L_x_45:
[----:B---3--:R-:W-:-:S07]  /*a570*/  MOV R0, UR5 ;  /* 0x0000000500007c02 */ /* 0x008fce0008000f00 */
.L_x_182:
[----:B-1----:R1:W2:Y:S02]  /*a580*/  SYNCS.PHASECHK.TRANS64.TRYWAIT P0, [R0+URZ], R3 ;  /* 0x00000003000075a7 */ /* 0x0022a400080011ff */
[----:B--2---:R-:W-:Y:S05]  /*a590*/  @!P0 NANOSLEEP.SYNCS 0x989680 ;  /* 0x009896800000895d */ /* 0x004fea0003900000 */
[----:B------:R-:W2:Y:S02]  /*a5a0*/  @!P0 SYNCS.PHASECHK.TRANS64 P0, [R0+URZ], R3 ;  /* 0x00000003000085a7 */ /* 0x000ea400080010ff */
[----:B--2---:R-:W-:Y:S05]  /*a5b0*/  @!P0 BRA `(.L_x_182) ;  /* 0xfffffffc00f08947 */ /* 0x004fea000383ffff */
[----:B------:R-:W-:Y:S05]  /*a5c0*/  BRA `(.L_x_183) ;  /* 0xffffff8400707947 */ /* 0x000fea000383ffff */
.L_x_46:
[----:B---3--:R-:W-:-:S07]  /*a5d0*/  MOV R0, UR5 ;  /* 0x0000000500007c02 */ /* 0x008fce0008000f00 */
.L_x_184:
[----:B-1----:R1:W2:Y:S02]  /*a5e0*/  SYNCS.PHASECHK.TRANS64.TRYWAIT P0, [R0+URZ], R3 ;  /* 0x00000003000075a7 */ /* 0x0022a400080011ff */
[----:B--2---:R-:W-:Y:S05]  /*a5f0*/  @!P0 NANOSLEEP.SYNCS 0x989680 ;  /* 0x009896800000895d */ /* 0x004fea0003900000 */
[----:B------:R-:W2:Y:S02]  /*a600*/  @!P0 SYNCS.PHASECHK.TRANS64 P0, [R0+URZ], R3 ;  /* 0x00000003000085a7 */ /* 0x000ea400080010ff */
[----:B--2---:R-:W-:Y:S05]  /*a610*/  @!P0 BRA `(.L_x_184) ;  /* 0xfffffffc00f08947 */ /* 0x004fea000383ffff */
[----:B------:R-:W-:Y:S05]  /*a620*/  BRA `(.L_x_185) ;  /* 0xffffff84007c7947 */ /* 0x000fea000383ffff */
.L_x_47:
[----:B---3--:R-:W-:-:S07]  /*a630*/  MOV R0, UR5 ;  /* 0x0000000500007c02 */ /* 0x008fce0008000f00 */
.L_x_186:
[----:B-1----:R1:W2:Y:S02]  /*a640*/  SYNCS.PHASECHK.TRANS64.TRYWAIT P0, [R0+URZ], R3 ;  /* 0x00000003000075a7 */ /* 0x0022a400080011ff */
[----:B--2---:R-:W-:Y:S05]  /*a650*/  @!P0 NANOSLEEP.SYNCS 0x989680 ;  /* 0x009896800000895d */ /* 0x004fea0003900000 */
[----:B------:R-:W2:Y:S02]  /*a660*/  @!P0 SYNCS.PHASECHK.TRANS64 P0, [R0+URZ], R3 ;  /* 0x00000003000085a7 */ /* 0x000ea400080010ff */
[----:B--2---:R-:W-:Y:S05]  /*a670*/  @!P0 BRA `(.L_x_186) ;  /* 0xfffffffc00f08947 */ /* 0x004fea000383ffff */
[----:B------:R-:W-:Y:S05]  /*a680*/  BRA `(.L_x_187) ;  /* 0xffffff8400887947 */ /* 0x000fea000383ffff */
.L_x_48:
[----:B---3--:R-:W-:-:S07]  /*a690*/  MOV R0, UR5 ;  /* 0x0000000500007c02 */ /* 0x008fce0008000f00 */
.L_x_188:
[----:B-1----:R1:W2:Y:S02]  /*a6a0*/  SYNCS.PHASECHK.TRANS64.TRYWAIT P0, [R0+URZ], R3 ;  /* 0x00000003000075a7 */ /* 0x0022a400080011ff */
[----:B--2---:R-:W-:Y:S05]  /*a6b0*/  @!P0 NANOSLEEP.SYNCS 0x989680 ;  /* 0x009896800000895d */ /* 0x004fea0003900000 */
[----:B------:R-:W2:Y:S02]  /*a6c0*/  @!P0 SYNCS.PHASECHK.TRANS64 P0, [R0+URZ], R3 ;  /* 0x00000003000085a7 */ /* 0x000ea400080010ff */
[----:B--2---:R-:W-:Y:S05]  /*a6d0*/  @!P0 BRA `(.L_x_188) ;  /* 0xfffffffc00f08947 */ /* 0x004fea000383ffff */
[----:B------:R-:W-:Y:S05]  /*a6e0*/  BRA `(.L_x_189) ;  /* 0xffffff8400947947 */ /* 0x000fea000383ffff */
.L_x_49:
[----:B---3--:R-:W-:-:S07]  /*a6f0*/  MOV R0, UR5 ;  /* 0x0000000500007c02 */ /* 0x008fce0008000f00 */
.L_x_190:
[----:B-1----:R1:W2:Y:S02]  /*a700*/  SYNCS.PHASECHK.TRANS64.TRYWAIT P0, [R0+URZ], R3 ;  /* 0x00000003000075a7 */ /* 0x0022a400080011ff */
[----:B--2---:R-:W-:Y:S05]  /*a710*/  @!P0 NANOSLEEP.SYNCS 0x989680 ;  /* 0x009896800000895d */ /* 0x004fea0003900000 */
[----:B------:R-:W2:Y:S02]  /*a720*/  @!P0 SYNCS.PHASECHK.TRANS64 P0, [R0+URZ], R3 ;  /* 0x00000003000085a7 */ /* 0x000ea400080010ff */
[----:B--2---:R-:W-:Y:S05]  /*a730*/  @!P0 BRA `(.L_x_190) ;  /* 0xfffffffc00f08947 */ /* 0x004fea000383ffff */
[----:B------:R-:W-:Y:S05]  /*a740*/  BRA `(.L_x_191) ;  /* 0xffffff8400a07947 */ /* 0x000fea000383ffff */
.L_x_50:
[----:B---3--:R-:W-:-:S07]  /*a750*/  MOV R0, UR5 ;  /* 0x0000000500007c02 */ /* 0x008fce0008000f00 */
.L_x_192:
[----:B-1----:R1:W2:Y:S02]  /*a760*/  SYNCS.PHASECHK.TRANS64.TRYWAIT P0, [R0+URZ], R3 ;  /* 0x00000003000075a7 */ /* 0x0022a400080011ff */
[----:B--2---:R-:W-:Y:S05]  /*a770*/  @!P0 NANOSLEEP.SYNCS 0x989680 ;  /* 0x009896800000895d */ /* 0x004fea0003900000 */
[----:B------:R-:W2:Y:S02]  /*a780*/  @!P0 SYNCS.PHASECHK.TRANS64 P0, [R0+URZ], R3 ;  /* 0x00000003000085a7 */ /* 0x000ea400080010ff */
[----:B--2---:R-:W-:Y:S05]  /*a790*/  @!P0 BRA `(.L_x_192) ;  /* 0xfffffffc00f08947 */ /* 0x004fea000383ffff */
[----:B------:R-:W-:Y:S05]  /*a7a0*/  BRA `(.L_x_193) ;  /* 0xffffff8400ac7947 */ /* 0x000fea000383ffff */
.L_x_51:
[----:B---3--:R-:W-:-:S07]  /*a7b0*/  MOV R0, UR5 ;  /* 0x0000000500007c02 */ /* 0x008fce0008000f00 */
.L_x_194:
[----:B-1----:R1:W2:Y:S02]  /*a7c0*/  SYNCS.PHASECHK.TRANS64.TRYWAIT P0, [R0+URZ], R3 ;  /* 0x00000003000075a7 */ /* 0x0022a400080011ff */
[----:B--2---:R-:W-:Y:S05]  /*a7d0*/  @!P0 NANOSLEEP.SYNCS 0x989680 ;  /* 0x009896800000895d */ /* 0x004fea0003900000 */
[----:B------:R-:W2:Y:S02]  /*a7e0*/  @!P0 SYNCS.PHASECHK.TRANS64 P0, [R0+URZ], R3 ;  /* 0x00000003000085a7 */ /* 0x000ea400080010ff */
[----:B--2---:R-:W-:Y:S05]  /*a7f0*/  @!P0 BRA `(.L_x_194) ;  /* 0xfffffffc00f08947 */ /* 0x004fea000383ffff */
[----:B------:R-:W-:Y:S05]  /*a800*/  BRA `(.L_x_195) ;  /* 0xffffff8400b87947 */ /* 0x000fea000383ffff */
.L_x_52:
[----:B---3--:R-:W-:-:S07]  /*a810*/  MOV R0, UR5 ;  /* 0x0000000500007c02 */ /* 0x008fce0008000f00 */
.L_x_196:
[----:B-1----:R1:W2:Y:S02]  /*a820*/  SYNCS.PHASECHK.TRANS64.TRYWAIT P0, [R0+URZ], R3 ;  /* 0x00000003000075a7 */ /* 0x0022a400080011ff */
[----:B--2---:R-:W-:Y:S05]  /*a830*/  @!P0 NANOSLEEP.SYNCS 0x989680 ;  /* 0x009896800000895d */ /* 0x004fea0003900000 */
[----:B------:R-:W2:Y:S02]  /*a840*/  @!P0 SYNCS.PHASECHK.TRANS64 P0, [R0+URZ], R3 ;  /* 0x00000003000085a7 */ /* 0x000ea400080010ff */
[----:B--2---:R-:W-:Y:S05]  /*a850*/  @!P0 BRA `(.L_x_196) ;  /* 0xfffffffc00f08947 */ /* 0x004fea000383ffff */
[----:B------:R-:W-:Y:S05]  /*a860*/  BRA `(.L_x_197) ;  /* 0xffffff8400c47947 */ /* 0x000fea000383ffff */
.L_x_53:
[----:B---3--:R-:W-:-:S07]  /*a870*/  MOV R0, UR5 ;  /* 0x0000000500007c02 */ /* 0x008fce0008000f00 */
.L_x_198:
[----:B-1----:R1:W2:Y:S02]  /*a880*/  SYNCS.PHASECHK.TRANS64.TRYWAIT P0, [R0+URZ], R3 ;  /* 0x00000003000075a7 */ /* 0x0022a400080011ff */
[----:B--2---:R-:W-:Y:S05]  /*a890*/  @!P0 NANOSLEEP.SYNCS 0x989680 ;  /* 0x009896800000895d */ /* 0x004fea0003900000 */
[----:B------:R-:W2:Y:S02]  /*a8a0*/  @!P0 SYNCS.PHASECHK.TRANS64 P0, [R0+URZ], R3 ;  /* 0x00000003000085a7 */ /* 0x000ea400080010ff */
[----:B--2---:R-:W-:Y:S05]  /*a8b0*/  @!P0 BRA `(.L_x_198) ;  /* 0xfffffffc00f08947 */ /* 0x004fea000383ffff */
[----:B------:R-:W-:Y:S05]  /*a8c0*/  BRA `(.L_x_199) ;  /* 0xffffff8400d07947 */ /* 0x000fea000383ffff */
.L_x_54:
[----:B---3--:R-:W-:-:S07]  /*a8d0*/  MOV R0, UR5 ;  /* 0x0000000500007c02 */ /* 0x008fce0008000f00 */
.L_x_200:
[----:B-1----:R1:W2:Y:S02]  /*a8e0*/  SYNCS.PHASECHK.TRANS64.TRYWAIT P0, [R0+URZ], R3 ;  /* 0x00000003000075a7 */ /* 0x0022a400080011ff */
[----:B--2---:R-:W-:Y:S05]  /*a8f0*/  @!P0 NANOSLEEP.SYNCS 0x989680 ;  /* 0x009896800000895d */ /* 0x004fea0003900000 */
[----:B------:R-:W2:Y:S02]  /*a900*/  @!P0 SYNCS.PHASECHK.TRANS64 P0, [R0+URZ], R3 ;  /* 0x00000003000085a7 */ /* 0x000ea400080010ff */
[----:B--2---:R-:W-:Y:S05]  /*a910*/  @!P0 BRA `(.L_x_200) ;  /* 0xfffffffc00f08947 */ /* 0x004fea000383ffff */
[----:B------:R-:W-:Y:S05]  /*a920*/  BRA `(.L_x_201) ;  /* 0xffffff8400dc7947 */ /* 0x000fea000383ffff */
.L_x_55:
[----:B---3--:R-:W-:-:S07]  /*a930*/  MOV R0, UR5 ;  /* 0x0000000500007c02 */ /* 0x008fce0008000f00 */
.L_x_202:
[----:B-1----:R1:W2:Y:S02]  /*a940*/  SYNCS.PHASECHK.TRANS64.TRYWAIT P0, [R0+URZ], R3 ;  /* 0x00000003000075a7 */ /* 0x0022a400080011ff */
[----:B--2---:R-:W-:Y:S05]  /*a950*/  @!P0 NANOSLEEP.SYNCS 0x989680 ;  /* 0x009896800000895d */ /* 0x004fea0003900000 */
[----:B------:R-:W2:Y:S02]  /*a960*/  @!P0 SYNCS.PHASECHK.TRANS64 P0, [R0+URZ], R3 ;  /* 0x00000003000085a7 */ /* 0x000ea400080010ff */
[----:B--2---:R-:W-:Y:S05]  /*a970*/  @!P0 BRA `(.L_x_202) ;  /* 0xfffffffc00f08947 */ /* 0x004fea000383ffff */
[----:B------:R-:W-:Y:S05]  /*a980*/  BRA `(.L_x_203) ;  /* 0xffffff8400e87947 */ /* 0x000fea000383ffff */
.L_x_56:
[----:B---3--:R-:W-:-:S07]  /*a990*/  MOV R0, UR5 ;  /* 0x0000000500007c02 */ /* 0x008fce0008000f00 */
.L_x_204:
[----:B-1----:R1:W2:Y:S02]  /*a9a0*/  SYNCS.PHASECHK.TRANS64.TRYWAIT P0, [R0+URZ], R3 ;  /* 0x00000003000075a7 */ /* 0x0022a400080011ff */
[----:B--2---:R-:W-:Y:S05]  /*a9b0*/  @!P0 NANOSLEEP.SYNCS 0x989680 ;  /* 0x009896800000895d */ /* 0x004fea0003900000 */
[----:B------:R-:W2:Y:S02]  /*a9c0*/  @!P0 SYNCS.PHASECHK.TRANS64 P0, [R0+URZ], R3 ;  /* 0x00000003000085a7 */ /* 0x000ea400080010ff */
[----:B--2---:R-:W-:Y:S05]  /*a9d0*/  @!P0 BRA `(.L_x_204) ;  /* 0xfffffffc00f08947 */ /* 0x004fea000383ffff */
[----:B------:R-:W-:Y:S05]  /*a9e0*/  BRA `(.L_x_205) ;  /* 0xffffff8400f47947 */ /* 0x000fea000383ffff */
.L_x_57:
[----:B---3--:R-:W-:-:S07]  /*a9f0*/  MOV R0, UR5 ;  /* 0x0000000500007c02 */ /* 0x008fce0008000f00 */
.L_x_206:
[----:B-1----:R1:W2:Y:S02]  /*aa00*/  SYNCS.PHASECHK.TRANS64.TRYWAIT P0, [R0+URZ], R3 ;  /* 0x00000003000075a7 */ /* 0x0022a400080011ff */
[----:B--2---:R-:W-:Y:S05]  /*aa10*/  @!P0 NANOSLEEP.SYNCS 0x989680 ;  /* 0x009896800000895d */ /* 0x004fea0003900000 */
[----:B------:R-:W2:Y:S02]  /*aa20*/  @!P0 SYNCS.PHASECHK.TRANS64 P0, [R0+URZ], R3 ;  /* 0x00000003000085a7 */ /* 0x000ea400080010ff */
[----:B--2---:R-:W-:Y:S05]  /*aa30*/  @!P0 BRA `(.L_x_206) ;  /* 0xfffffffc00f08947 */ /* 0x004fea000383ffff */
[----:B------:R-:W-:Y:S05]  /*aa40*/  BRA `(.L_x_207) ;  /* 0xffffff8800007947 */ /* 0x000fea000383ffff */
.L_x_58:
[----:B---3--:R-:W-:-:S07]  /*aa50*/  MOV R0, UR5 ;  /* 0x0000000500007c02 */ /* 0x008fce0008000f00 */
.L_x_208:
[----:B-1----:R1:W2:Y:S02]  /*aa60*/  SYNCS.PHASECHK.TRANS64.TRYWAIT P0, [R0+URZ], R3 ;  /* 0x00000003000075a7 */ /* 0x0022a400080011ff */
[----:B--2---:R-:W-:Y:S05]  /*aa70*/  @!P0 NANOSLEEP.SYNCS 0x989680 ;  /* 0x009896800000895d */ /* 0x004fea0003900000 */
[----:B------:R-:W2:Y:S02]  /*aa80*/  @!P0 SYNCS.PHASECHK.TRANS64 P0, [R0+URZ], R3 ;  /* 0x00000003000085a7 */ /* 0x000ea400080010ff */
[----:B--2---:R-:W-:Y:S05]  /*aa90*/  @!P0 BRA `(.L_x_208) ;  /* 0xfffffffc00f08947 */ /* 0x004fea000383ffff */
[----:B------:R-:W-:Y:S05]  /*aaa0*/  BRA `(.L_x_209) ;  /* 0xffffff88000c7947 */ /* 0x000fea000383ffff */
.L_x_59:
[----:B---3--:R-:W-:-:S07]  /*aab0*/  MOV R0, UR5 ;  /* 0x0000000500007c02 */ /* 0x008fce0008000f00 */
.L_x_210:
[----:B-1----:R1:W2:Y:S02]  /*aac0*/  SYNCS.PHASECHK.TRANS64.TRYWAIT P0, [R0+URZ], R3 ;  /* 0x00000003000075a7 */ /* 0x0022a400080011ff */
[----:B--2---:R-:W-:Y:S05]  /*aad0*/  @!P0 NANOSLEEP.SYNCS 0x989680 ;  /* 0x009896800000895d */ /* 0x004fea0003900000 */
[----:B------:R-:W2:Y:S02]  /*aae0*/  @!P0 SYNCS.PHASECHK.TRANS64 P0, [R0+URZ], R3 ;  /* 0x00000003000085a7 */ /* 0x000ea400080010ff */
[----:B--2---:R-:W-:Y:S05]  /*aaf0*/  @!P0 BRA `(.L_x_210) ;  /* 0xfffffffc00f08947 */ /* 0x004fea000383ffff */
[----:B------:R-:W-:Y:S05]  /*ab00*/  BRA `(.L_x_211) ;  /* 0xffffff8800187947 */ /* 0x000fea000383ffff */
.L_x_60:
[----:B---3--:R-:W-:-:S07]  /*ab10*/  MOV R0, UR5 ;  /* 0x0000000500007c02 */ /* 0x008fce0008000f00 */
.L_x_212:
[----:B-1----:R1:W2:Y:S02]  /*ab20*/  SYNCS.PHASECHK.TRANS64.TRYWAIT P0, [R0+URZ], R3 ;  /* 0x00000003000075a7 */ /* 0x0022a400080011ff */
[----:B--2---:R-:W-:Y:S05]  /*ab30*/  @!P0 NANOSLEEP.SYNCS 0x989680 ;  /* 0x009896800000895d */ /* 0x004fea0003900000 */
[----:B------:R-:W2:Y:S02]  /*ab40*/  @!P0 SYNCS.PHASECHK.TRANS64 P0, [R0+URZ], R3 ;  /* 0x00000003000085a7 */ /* 0x000ea400080010ff */
[----:B--2---:R-:W-:Y:S05]  /*ab50*/  @!P0 BRA `(.L_x_212) ;  /* 0xfffffffc00f08947 */ /* 0x004fea000383ffff */
[----:B------:R-:W-:Y:S05]  /*ab60*/  BRA `(.L_x_213) ;  /* 0xffffff8800247947 */ /* 0x000fea000383ffff */
.L_x_61:
[----:B---3--:R-:W-:-:S07]  /*ab70*/  MOV R0, UR5 ;  /* 0x0000000500007c02 */ /* 0x008fce0008000f00 */
.L_x_214:
[----:B-1----:R1:W2:Y:S02]  /*ab80*/  SYNCS.PHASECHK.TRANS64.TRYWAIT P0, [R0+URZ], R3 ;  /* 0x00000003000075a7 */ /* 0x0022a400080011ff */
[----:B--2---:R-:W-:Y:S05]  /*ab90*/  @!P0 NANOSLEEP.SYNCS 0x989680 ;  /* 0x009896800000895d */ /* 0x004fea0003900000 */
[----:B------:R-:W2:Y:S02]  /*aba0*/  @!P0 SYNCS.PHASECHK.TRANS64 P0, [R0+URZ], R3 ;  /* 0x00000003000085a7 */ /* 0x000ea400080010ff */
[----:B--2---:R-:W-:Y:S05]  /*abb0*/  @!P0 BRA `(.L_x_214) ;  /* 0xfffffffc00f08947 */ /* 0x004fea000383ffff */
[----:B------:R-:W-:Y:S05]  /*abc0*/  BRA `(.L_x_215) ;  /* 0xffffff8800307947 */ /* 0x000fea000383ffff */
.L_x_62:
[----:B---3--:R-:W-:-:S07]  /*abd0*/  MOV R0, UR5 ;  /* 0x0000000500007c02 */ /* 0x008fce0008000f00 */
.L_x_216:
[----:B-1----:R1:W2:Y:S02]  /*abe0*/  SYNCS.PHASECHK.TRANS64.TRYWAIT P0, [R0+URZ], R3 ;  /* 0x00000003000075a7 */ /* 0x0022a400080011ff */
[----:B--2---:R-:W-:Y:S05]  /*abf0*/  @!P0 NANOSLEEP.SYNCS 0x989680 ;  /* 0x009896800000895d */ /* 0x004fea0003900000 */
[----:B------:R-:W2:Y:S02]  /*ac00*/  @!P0 SYNCS.PHASECHK.TRANS64 P0, [R0+URZ], R3 ;  /* 0x00000003000085a7 */ /* 0x000ea400080010ff */
[----:B--2---:R-:W-:Y:S05]  /*ac10*/  @!P0 BRA `(.L_x_216) ;  /* 0xfffffffc00f08947 */ /* 0x004fea000383ffff */
[----:B------:R-:W-:Y:S05]  /*ac20*/  BRA `(.L_x_217) ;  /* 0xffffff88003c7947 */ /* 0x000fea000383ffff */
.L_x_63:
[----:B---3--:R-:W-:-:S07]  /*ac30*/  MOV R0, UR5 ;  /* 0x0000000500007c02 */ /* 0x008fce0008000f00 */
.L_x_218:
[----:B-1----:R1:W2:Y:S02]  /*ac40*/  SYNCS.PHASECHK.TRANS64.TRYWAIT P0, [R0+URZ], R3 ;  /* 0x00000003000075a7 */ /* 0x0022a400080011ff */
[----:B--2---:R-:W-:Y:S05]  /*ac50*/  @!P0 NANOSLEEP.SYNCS 0x989680 ;  /* 0x009896800000895d */ /* 0x004fea0003900000 */
[----:B------:R-:W2:Y:S02]  /*ac60*/  @!P0 SYNCS.PHASECHK.TRANS64 P0, [R0+URZ], R3 ;  /* 0x00000003000085a7 */ /* 0x000ea400080010ff */
[----:B--2---:R-:W-:Y:S05]  /*ac70*/  @!P0 BRA `(.L_x_218) ;  /* 0xfffffffc00f08947 */ /* 0x004fea000383ffff */
[----:B------:R-:W-:Y:S05]  /*ac80*/  BRA `(.L_x_219) ;  /* 0xffffff8800487947 */ /* 0x000fea000383ffff */
.L_x_64:
[----:B---3--:R-:W-:-:S07]  /*ac90*/  MOV R0, UR5 ;  /* 0x0000000500007c02 */ /* 0x008fce0008000f00 */
.L_x_220:
[----:B-1----:R1:W2:Y:S02]  /*aca0*/  SYNCS.PHASECHK.TRANS64.TRYWAIT P0, [R0+URZ], R3 ;  /* 0x00000003000075a7 */ /* 0x0022a400080011ff */
[----:B--2---:R-:W-:Y:S05]  /*acb0*/  @!P0 NANOSLEEP.SYNCS 0x989680 ;  /* 0x009896800000895d */ /* 0x004fea0003900000 */
[----:B------:R-:W2:Y:S02]  /*acc0*/  @!P0 SYNCS.PHASECHK.TRANS64 P0, [R0+URZ], R3 ;  /* 0x00000003000085a7 */ /* 0x000ea400080010ff */
[----:B--2---:R-:W-:Y:S05]  /*acd0*/  @!P0 BRA `(.L_x_220) ;  /* 0xfffffffc00f08947 */ /* 0x004fea000383ffff */
[----:B------:R-:W-:Y:S05]  /*ace0*/  BRA `(.L_x_221) ;  /* 0xffffff8800547947 */ /* 0x000fea000383ffff */
.L_x_65:
[----:B---3--:R-:W-:-:S07]  /*acf0*/  MOV R0, UR5 ;  /* 0x0000000500007c02 */ /* 0x008fce0008000f00 */
.L_x_222:
[----:B-1----:R1:W2:Y:S02]  /*ad00*/  SYNCS.PHASECHK.TRANS64.TRYWAIT P0, [R0+URZ], R3 ;  /* 0x00000003000075a7 */ /* 0x0022a400080011ff */
[----:B--2---:R-:W-:Y:S05]  /*ad10*/  @!P0 NANOSLEEP.SYNCS 0x989680 ;  /* 0x009896800000895d */ /* 0x004fea0003900000 */
[----:B------:R-:W2:Y:S02]  /*ad20*/  @!P0 SYNCS.PHASECHK.TRANS64 P0, [R0+URZ], R3 ;  /* 0x00000003000085a7 */ /* 0x000ea400080010ff */
[----:B--2---:R-:W-:Y:S05]  /*ad30*/  @!P0 BRA `(.L_x_222) ;  /* 0xfffffffc00f08947 */ /* 0x004fea000383ffff */
[----:B------:R-:W-:Y:S05]  /*ad40*/  BRA `(.L_x_223) ;  /* 0xffffff8800607947 */ /* 0x000fea000383ffff */
.L_x_66:
[----:B---3--:R-:W-:-:S07]  /*ad50*/  MOV R0, UR5 ;  /* 0x0000000500007c02 */ /* 0x008fce0008000f00 */
.L_x_224:
[----:B-1----:R1:W2:Y:S02]  /*ad60*/  SYNCS.PHASECHK.TRANS64.TRYWAIT P0, [R0+URZ], R3 ;  /* 0x00000003000075a7 */ /* 0x0022a400080011ff */
[----:B--2---:R-:W-:Y:S05]  /*ad70*/  @!P0 NANOSLEEP.SYNCS 0x989680 ;  /* 0x009896800000895d */ /* 0x004fea0003900000 */
[----:B------:R-:W2:Y:S02]  /*ad80*/  @!P0 SYNCS.PHASECHK.TRANS64 P0, [R0+URZ], R3 ;  /* 0x00000003000085a7 */ /* 0x000ea400080010ff */
[----:B--2---:R-:W-:Y:S05]  /*ad90*/  @!P0 BRA `(.L_x_224) ;  /* 0xfffffffc00f08947 */ /* 0x004fea000383ffff */
[----:B------:R-:W-:Y:S05]  /*ada0*/  BRA `(.L_x_225) ;  /* 0xffffff88006c7947 */ /* 0x000fea000383ffff */
.L_x_67:
[----:B---3--:R-:W-:-:S07]  /*adb0*/  MOV R0, UR5 ;  /* 0x0000000500007c02 */ /* 0x008fce0008000f00 */
.L_x_226:
[----:B-1----:R1:W2:Y:S02]  /*adc0*/  SYNCS.PHASECHK.TRANS64.TRYWAIT P0, [R0+URZ], R3 ;  /* 0x00000003000075a7 */ /* 0x0022a400080011ff */
[----:B--2---:R-:W-:Y:S05]  /*add0*/  @!P0 NANOSLEEP.SYNCS 0x989680 ;  /* 0x009896800000895d */ /* 0x004fea0003900000 */
[----:B------:R-:W2:Y:S02]  /*ade0*/  @!P0 SYNCS.PHASECHK.TRANS64 P0, [R0+URZ], R3 ;  /* 0x00000003000085a7 */ /* 0x000ea400080010ff */
[----:B--2---:R-:W-:Y:S05]  /*adf0*/  @!P0 BRA `(.L_x_226) ;  /* 0xfffffffc00f08947 */ /* 0x004fea000383ffff */
[----:B------:R-:W-:Y:S05]  /*ae00*/  BRA `(.L_x_227) ;  /* 0xffffff8800787947 */ /* 0x000fea000383ffff */
.L_x_68:
[----:B---3--:R-:W-:-:S07]  /*ae10*/  MOV R0, UR5 ;  /* 0x0000000500007c02 */ /* 0x008fce0008000f00 */
.L_x_228:
[----:B-1----:R1:W2:Y:S02]  /*ae20*/  SYNCS.PHASECHK.TRANS64.TRYWAIT P0, [R0+URZ], R3 ;  /* 0x00000003000075a7 */ /* 0x0022a400080011ff */
[----:B--2---:R-:W-:Y:S05]  /*ae30*/  @!P0 NANOSLEEP.SYNCS 0x989680 ;  /* 0x009896800000895d */ /* 0x004fea0003900000 */
[----:B------:R-:W2:Y:S02]  /*ae40*/  @!P0 SYNCS.PHASECHK.TRANS64 P0, [R0+URZ], R3 ;  /* 0x00000003000085a7 */ /* 0x000ea400080010ff */
[----:B--2---:R-:W-:Y:S05]  /*ae50*/  @!P0 BRA `(.L_x_228) ;  /* 0xfffffffc00f08947 */ /* 0x004fea000383ffff */
[----:B------:R-:W-:Y:S05]  /*ae60*/  BRA `(.L_x_229) ;  /* 0xffffff8800847947 */ /* 0x000fea000383ffff */
.L_x_69:
[----:B---3--:R-:W-:-:S07]  /*ae70*/  MOV R0, UR5 ;  /* 0x0000000500007c02 */ /* 0x008fce0008000f00 */
.L_x_230:
[----:B-1----:R1:W2:Y:S02]  /*ae80*/  SYNCS.PHASECHK.TRANS64.TRYWAIT P0, [R0+URZ], R3 ;  /* 0x00000003000075a7 */ /* 0x0022a400080011ff */
[----:B--2---:R-:W-:Y:S05]  /*ae90*/  @!P0 NANOSLEEP.SYNCS 0x989680 ;  /* 0x009896800000895d */ /* 0x004fea0003900000 */
[----:B------:R-:W2:Y:S02]  /*aea0*/  @!P0 SYNCS.PHASECHK.TRANS64 P0, [R0+URZ], R3 ;  /* 0x00000003000085a7 */ /* 0x000ea400080010ff */
[----:B--2---:R-:W-:Y:S05]  /*aeb0*/  @!P0 BRA `(.L_x_230) ;  /* 0xfffffffc00f08947 */ /* 0x004fea000383ffff */
[----:B------:R-:W-:Y:S05]  /*aec0*/  BRA `(.L_x_231) ;  /* 0xffffff8800907947 */ /* 0x000fea000383ffff */
.L_x_70:
[----:B---3--:R-:W-:-:S07]  /*aed0*/  MOV R0, UR5 ;  /* 0x0000000500007c02 */ /* 0x008fce0008000f00 */
.L_x_232:
[----:B-1----:R1:W2:Y:S02]  /*aee0*/  SYNCS.PHASECHK.TRANS64.TRYWAIT P0, [R0+URZ], R3 ;  /* 0x00000003000075a7 */ /* 0x0022a400080011ff */
[----:B--2---:R-:W-:Y:S05]  /*aef0*/  @!P0 NANOSLEEP.SYNCS 0x989680 ;  /* 0x009896800000895d */ /* 0x004fea0003900000 */
[----:B------:R-:W2:Y:S02]  /*af00*/  @!P0 SYNCS.PHASECHK.TRANS64 P0, [R0+URZ], R3 ;  /* 0x00000003000085a7 */ /* 0x000ea400080010ff */
[----:B--2---:R-:W-:Y:S05]  /*af10*/  @!P0 BRA `(.L_x_232) ;  /* 0xfffffffc00f08947 */ /* 0x004fea000383ffff */
[----:B------:R-:W-:Y:S05]  /*af20*/  BRA `(.L_x_233) ;  /* 0xffffff88009c7947 */ /* 0x000fea000383ffff */
.L_x_71:
[----:B---3--:R-:W-:-:S07]  /*af30*/  MOV R0, UR5 ;  /* 0x0000000500007c02 */ /* 0x008fce0008000f00 */
.L_x_234:
[----:B-1----:R1:W2:Y:S02]  /*af40*/  SYNCS.PHASECHK.TRANS64.TRYWAIT P0, [R0+URZ], R3 ;  /* 0x00000003000075a7 */ /* 0x0022a400080011ff */
[----:B--2---:R-:W-:Y:S05]  /*af50*/  @!P0 NANOSLEEP.SYNCS 0x989680 ;  /* 0x009896800000895d */ /* 0x004fea0003900000 */
[----:B------:R-:W2:Y:S02]  /*af60*/  @!P0 SYNCS.PHASECHK.TRANS64 P0, [R0+URZ], R3 ;  /* 0x00000003000085a7 */ /* 0x000ea400080010ff */
[----:B--2---:R-:W-:Y:S05]  /*af70*/  @!P0 BRA `(.L_x_234) ;  /* 0xfffffffc00f08947 */ /* 0x004fea000383ffff */
[----:B------:R-:W-:Y:S05]  /*af80*/  BRA `(.L_x_235) ;  /* 0xffffff8800a87947 */ /* 0x000fea000383ffff */
.L_x_72:
[----:B---3--:R-:W-:-:S07]  /*af90*/  MOV R0, UR5 ;  /* 0x0000000500007c02 */ /* 0x008fce0008000f00 */
.L_x_236:
[----:B-1----:R1:W2:Y:S02]  /*afa0*/  SYNCS.PHASECHK.TRANS64.TRYWAIT P0, [R0+URZ], R3 ;  /* 0x00000003000075a7 */ /* 0x0022a400080011ff */
[----:B--2---:R-:W-:Y:S05]  /*afb0*/  @!P0 NANOSLEEP.SYNCS 0x989680 ;  /* 0x009896800000895d */ /* 0x004fea0003900000 */
[----:B------:R-:W2:Y:S02]  /*afc0*/  @!P0 SYNCS.PHASECHK.TRANS64 P0, [R0+URZ], R3 ;  /* 0x00000003000085a7 */ /* 0x000ea400080010ff */
[----:B--2---:R-:W-:Y:S05]  /*afd0*/  @!P0 BRA `(.L_x_236) ;  /* 0xfffffffc00f08947 */ /* 0x004fea000383ffff */
[----:B------:R-:W-:Y:S05]  /*afe0*/  BRA `(.L_x_237) ;  /* 0xffffff8800b47947 */ /* 0x000fea000383ffff */
.L_x_73:
[----:B---3--:R-:W-:-:S07]  /*aff0*/  MOV R0, UR5 ;  /* 0x0000000500007c02 */ /* 0x008fce0008000f00 */
.L_x_238:
[----:B-1----:R1:W2:Y:S02]  /*b000*/  SYNCS.PHASECHK.TRANS64.TRYWAIT P0, [R0+URZ], R3 ;  /* 0x00000003000075a7 */ /* 0x0022a400080011ff */
[----:B--2---:R-:W-:Y:S05]  /*b010*/  @!P0 NANOSLEEP.SYNCS 0x989680 ;  /* 0x009896800000895d */ /* 0x004fea0003900000 */
[----:B------:R-:W2:Y:S02]  /*b020*/  @!P0 SYNCS.PHASECHK.TRANS64 P0, [R0+URZ], R3 ;  /* 0x00000003000085a7 */ /* 0x000ea400080010ff */
[----:B--2---:R-:W-:Y:S05]  /*b030*/  @!P0 BRA `(.L_x_238) ;  /* 0xfffffffc00f08947 */ /* 0x004fea000383ffff */
[----:B------:R-:W-:Y:S05]  /*b040*/  BRA `(.L_x_239) ;  /* 0xffffff8800c07947 */ /* 0x000fea000383ffff */
.L_x_74:
[----:B---3--:R-:W-:-:S07]  /*b050*/  MOV R0, UR5 ;  /* 0x0000000500007c02 */ /* 0x008fce0008000f00 */
.L_x_240:
[----:B-1----:R1:W2:Y:S02]  /*b060*/  SYNCS.PHASECHK.TRANS64.TRYWAIT P0, [R0+URZ], R3 ;  /* 0x00000003000075a7 */ /* 0x0022a400080011ff */
[----:B--2---:R-:W-:Y:S05]  /*b070*/  @!P0 NANOSLEEP.SYNCS 0x989680 ;  /* 0x009896800000895d */ /* 0x004fea0003900000 */
[----:B------:R-:W2:Y:S02]  /*b080*/  @!P0 SYNCS.PHASECHK.TRANS64 P0, [R0+URZ], R3 ;  /* 0x00000003000085a7 */ /* 0x000ea400080010ff */
[----:B--2---:R-:W-:Y:S05]  /*b090*/  @!P0 BRA `(.L_x_240) ;  /* 0xfffffffc00f08947 */ /* 0x004fea000383ffff */
[----:B------:R-:W-:Y:S05]  /*b0a0*/  BRA `(.L_x_241) ;  /* 0xffffff8800cc7947 */ /* 0x000fea000383ffff */
.L_x_75:
[----:B---3--:R-:W-:-:S07]  /*b0b0*/  MOV R0, UR5 ;  /* 0x0000000500007c02 */ /* 0x008fce0008000f00 */
.L_x_242:
[----:B-1----:R1:W2:Y:S02]  /*b0c0*/  SYNCS.PHASECHK.TRANS64.TRYWAIT P0, [R0+URZ], R3 ;  /* 0x00000003000075a7 */ /* 0x0022a400080011ff */
[----:B--2---:R-:W-:Y:S05]  /*b0d0*/  @!P0 NANOSLEEP.SYNCS 0x989680 ;  /* 0x009896800000895d */ /* 0x004fea0003900000 */
[----:B------:R-:W2:Y:S02]  /*b0e0*/  @!P0 SYNCS.PHASECHK.TRANS64 P0, [R0+URZ], R3 ;  /* 0x00000003000085a7 */ /* 0x000ea400080010ff */
[----:B--2---:R-:W-:Y:S05]  /*b0f0*/  @!P0 BRA `(.L_x_242) ;  /* 0xfffffffc00f08947 */ /* 0x004fea000383ffff */
[----:B------:R-:W-:Y:S05]  /*b100*/  BRA `(.L_x_243) ;  /* 0xffffff8800d87947 */ /* 0x000fea000383ffff */
.L_x_76:
[----:B---3--:R-:W-:-:S07]  /*b110*/  MOV R0, UR5 ;  /* 0x0000000500007c02 */ /* 0x008fce0008000f00 */
.L_x_244:
[----:B-1----:R1:W2:Y:S02]  /*b120*/  SYNCS.PHASECHK.TRANS64.TRYWAIT P0, [R0+URZ], R3 ;  /* 0x00000003000075a7 */ /* 0x0022a400080011ff */
[----:B--2---:R-:W-:Y:S05]  /*b130*/  @!P0 NANOSLEEP.SYNCS 0x989680 ;  /* 0x009896800000895d */ /* 0x004fea0003900000 */
[----:B------:R-:W2:Y:S02]  /*b140*/  @!P0 SYNCS.PHASECHK.TRANS64 P0, [R0+URZ], R3 ;  /* 0x00000003000085a7 */ /* 0x000ea400080010ff */
[----:B--2---:R-:W-:Y:S05]  /*b150*/  @!P0 BRA `(.L_x_244) ;  /* 0xfffffffc00f08947 */ /* 0x004fea000383ffff */
[----:B------:R-:W-:Y:S05]  /*b160*/  BRA `(.L_x_245) ;  /* 0xffffff8800e47947 */ /* 0x000fea000383ffff */
.L_x_77:
[----:B---3--:R-:W-:-:S07]  /*b170*/  MOV R0, UR5 ;  /* 0x0000000500007c02 */ /* 0x008fce0008000f00 */
.L_x_246:
[----:B-1----:R1:W2:Y:S02]  /*b180*/  SYNCS.PHASECHK.TRANS64.TRYWAIT P0, [R0+URZ], R3 ;  /* 0x00000003000075a7 */ /* 0x0022a400080011ff */
[----:B--2---:R-:W-:Y:S05]  /*b190*/  @!P0 NANOSLEEP.SYNCS 0x989680 ;  /* 0x009896800000895d */ /* 0x004fea0003900000 */
[----:B------:R-:W2:Y:S02]  /*b1a0*/  @!P0 SYNCS.PHASECHK.TRANS64 P0, [R0+URZ], R3 ;  /* 0x00000003000085a7 */ /* 0x000ea400080010ff */
[----:B--2---:R-:W-:Y:S05]  /*b1b0*/  @!P0 BRA `(.L_x_246) ;  /* 0xfffffffc00f08947 */ /* 0x004fea000383ffff */
[----:B------:R-:W-:Y:S05]  /*b1c0*/  BRA `(.L_x_247) ;  /* 0xffffff8800f07947 */ /* 0x000fea000383ffff */
.L_x_78:
[----:B---3--:R-:W-:-:S07]  /*b1d0*/  MOV R0, UR5 ;  /* 0x0000000500007c02 */ /* 0x008fce0008000f00 */
.L_x_248:
[----:B-1----:R1:W2:Y:S02]  /*b1e0*/  SYNCS.PHASECHK.TRANS64.TRYWAIT P0, [R0+URZ], R3 ;  /* 0x00000003000075a7 */ /* 0x0022a400080011ff */
[----:B--2---:R-:W-:Y:S05]  /*b1f0*/  @!P0 NANOSLEEP.SYNCS 0x989680 ;  /* 0x009896800000895d */ /* 0x004fea0003900000 */
[----:B------:R-:W2:Y:S02]  /*b200*/  @!P0 SYNCS.PHASECHK.TRANS64 P0, [R0+URZ], R3 ;  /* 0x00000003000085a7 */ /* 0x000ea400080010ff */
[----:B--2---:R-:W-:Y:S05]  /*b210*/  @!P0 BRA `(.L_x_248) ;  /* 0xfffffffc00f08947 */ /* 0x004fea000383ffff */
[----:B------:R-:W-:Y:S05]  /*b220*/  BRA `(.L_x_249) ;  /* 0xffffff8800fc7947 */ /* 0x000fea000383ffff */
.L_x_79:
[----:B---3--:R-:W-:-:S07]  /*b230*/  MOV R0, UR5 ;  /* 0x0000000500007c02 */ /* 0x008fce0008000f00 */
.L_x_250:
[----:B-1----:R1:W2:Y:S02]  /*b240*/  SYNCS.PHASECHK.TRANS64.TRYWAIT P0, [R0+URZ], R3 ;  /* 0x00000003000075a7 */ /* 0x0022a400080011ff */
[----:B--2---:R-:W-:Y:S05]  /*b250*/  @!P0 NANOSLEEP.SYNCS 0x989680 ;  /* 0x009896800000895d */ /* 0x004fea0003900000 */
[----:B------:R-:W2:Y:S02]  /*b260*/  @!P0 SYNCS.PHASECHK.TRANS64 P0, [R0+URZ], R3 ;  /* 0x00000003000085a7 */ /* 0x000ea400080010ff */
[----:B--2---:R-:W-:Y:S05]  /*b270*/  @!P0 BRA `(.L_x_250) ;  /* 0xfffffffc00f08947 */ /* 0x004fea000383ffff */
[----:B------:R-:W-:Y:S05]  /*b280*/  BRA `(.L_x_251) ;  /* 0xffffff8c00087947 */ /* 0x000fea000383ffff */
.L_x_80:
[----:B---3--:R-:W-:-:S07]  /*b290*/  MOV R0, UR5 ;  /* 0x0000000500007c02 */ /* 0x008fce0008000f00 */
.L_x_252:
[----:B-1----:R1:W2:Y:S02]  /*b2a0*/  SYNCS.PHASECHK.TRANS64.TRYWAIT P0, [R0+URZ], R3 ;  /* 0x00000003000075a7 */ /* 0x0022a400080011ff */
[----:B--2---:R-:W-:Y:S05]  /*b2b0*/  @!P0 NANOSLEEP.SYNCS 0x989680 ;  /* 0x009896800000895d */ /* 0x004fea0003900000 */
[----:B------:R-:W2:Y:S02]  /*b2c0*/  @!P0 SYNCS.PHASECHK.TRANS64 P0, [R0+URZ], R3 ;  /* 0x00000003000085a7 */ /* 0x000ea400080010ff */
[----:B--2---:R-:W-:Y:S05]  /*b2d0*/  @!P0 BRA `(.L_x_252) ;  /* 0xfffffffc00f08947 */ /* 0x004fea000383ffff */
[----:B------:R-:W-:Y:S05]  /*b2e0*/  BRA `(.L_x_253) ;  /* 0xffffff8c00147947 */ /* 0x000fea000383ffff */
.L_x_81:
[----:B---3--:R-:W-:-:S07]  /*b2f0*/  MOV R0, UR5 ;  /* 0x0000000500007c02 */ /* 0x008fce0008000f00 */
.L_x_254:
[----:B-1----:R1:W2:Y:S02]  /*b300*/  SYNCS.PHASECHK.TRANS64.TRYWAIT P0, [R0+URZ], R3 ;  /* 0x00000003000075a7 */ /* 0x0022a400080011ff */
[----:B--2---:R-:W-:Y:S05]  /*b310*/  @!P0 NANOSLEEP.SYNCS 0x989680 ;  /* 0x009896800000895d */ /* 0x004fea0003900000 */
[----:B------:R-:W2:Y:S02]  /*b320*/  @!P0 SYNCS.PHASECHK.TRANS64 P0, [R0+URZ], R3 ;  /* 0x00000003000085a7 */ /* 0x000ea400080010ff */
[----:B--2---:R-:W-:Y:S05]  /*b330*/  @!P0 BRA `(.L_x_254) ;  /* 0xfffffffc00f08947 */ /* 0x004fea000383ffff */
[----:B------:R-:W-:Y:S05]  /*b340*/  BRA `(.L_x_255) ;  /* 0xffffff8c00207947 */ /* 0x000fea000383ffff */
.L_x_82:
[----:B---3--:R-:W-:-:S07]  /*b350*/  MOV R0, UR5 ;  /* 0x0000000500007c02 */ /* 0x008fce0008000f00 */
.L_x_256:
[----:B-1----:R1:W2:Y:S02]  /*b360*/  SYNCS.PHASECHK.TRANS64.TRYWAIT P0, [R0+URZ], R3 ;  /* 0x00000003000075a7 */ /* 0x0022a400080011ff */
[----:B--2---:R-:W-:Y:S05]  /*b370*/  @!P0 NANOSLEEP.SYNCS 0x989680 ;  /* 0x009896800000895d */ /* 0x004fea0003900000 */
[----:B------:R-:W2:Y:S02]  /*b380*/  @!P0 SYNCS.PHASECHK.TRANS64 P0, [R0+URZ], R3 ;  /* 0x00000003000085a7 */ /* 0x000ea400080010ff */
[----:B--2---:R-:W-:Y:S05]  /*b390*/  @!P0 BRA `(.L_x_256) ;  /* 0xfffffffc00f08947 */ /* 0x004fea000383ffff */
[----:B------:R-:W-:Y:S05]  /*b3a0*/  BRA `(.L_x_257) ;  /* 0xffffff8c002c7947 */ /* 0x000fea000383ffff */
.L_x_83:
[----:B---3--:R-:W-:-:S07]  /*b3b0*/  MOV R0, UR5 ;  /* 0x0000000500007c02 */ /* 0x008fce0008000f00 */
.L_x_258:
[----:B-1----:R1:W2:Y:S02]  /*b3c0*/  SYNCS.PHASECHK.TRANS64.TRYWAIT P0, [R0+URZ], R3 ;  /* 0x00000003000075a7 */ /* 0x0022a400080011ff */
[----:B--2---:R-:W-:Y:S05]  /*b3d0*/  @!P0 NANOSLEEP.SYNCS 0x989680 ;  /* 0x009896800000895d */ /* 0x004fea0003900000 */
[----:B------:R-:W2:Y:S02]  /*b3e0*/  @!P0 SYNCS.PHASECHK.TRANS64 P0, [R0+URZ], R3 ;  /* 0x00000003000085a7 */ /* 0x000ea400080010ff */
[----:B--2---:R-:W-:Y:S05]  /*b3f0*/  @!P0 BRA `(.L_x_258) ;  /* 0xfffffffc00f08947 */ /* 0x004fea000383ffff */
[----:B------:R-:W-:Y:S05]  /*b400*/  BRA `(.L_x_259) ;  /* 0xffffff8c00387947 */ /* 0x000fea000383ffff */
.L_x_86:
[----:B-1----:R1:W2:Y:S02]  /*b410*/  SYNCS.PHASECHK.TRANS64.TRYWAIT P0, [R0+URZ+0x330], R4 ;  /* 0x00033004000075a7 */ /* 0x0022a400080011ff */
[----:B--2---:R-:W-:Y:S05]  /*b420*/  @!P0 NANOSLEEP.SYNCS 0x989680 ;  /* 0x009896800000895d */ /* 0x004fea0003900000 */
[----:B------:R-:W2:Y:S02]  /*b430*/  @!P0 SYNCS.PHASECHK.TRANS64 P0, [R0+URZ+0x330], R4 ;  /* 0x00033004000085a7 */ /* 0x000ea400080010ff */
[----:B--2---:R-:W-:Y:S05]  /*b440*/  @!P0 BRA `(.L_x_86) ;  /* 0xfffffffc00f08947 */ /* 0x004fea000383ffff */
[----:B------:R-:W-:Y:S05]  /*b450*/  BRA `(.L_x_260) ;  /* 0xffffff8c00987947 */ /* 0x000fea000383ffff */
.L_x_87:
[----:B------:R-:W-:-:S07]  /*b460*/  MOV R0, UR5 ;  /* 0x0000000500007c02 */ /* 0x000fce0008000f00 */
.L_x_261:
[----:B-1----:R1:W2:Y:S02]  /*b470*/  SYNCS.PHASECHK.TRANS64.TRYWAIT P0, [R0+URZ+0x2e0], R5 ;  /* 0x0002e005000075a7 */ /* 0x0022a400080011ff */
[----:B--2---:R-:W-:Y:S05]  /*b480*/  @!P0 NANOSLEEP.SYNCS 0x989680 ;  /* 0x009896800000895d */ /* 0x004fea0003900000 */
[----:B------:R-:W2:Y:S02]  /*b490*/  @!P0 SYNCS.PHASECHK.TRANS64 P0, [R0+URZ+0x2e0], R5 ;  /* 0x0002e005000085a7 */ /* 0x000ea400080010ff */
[----:B--2---:R-:W-:Y:S05]  /*b4a0*/  @!P0 BRA `(.L_x_261) ;  /* 0xfffffffc00f08947 */ /* 0x004fea000383ffff */
[----:B------:R-:W-:Y:S05]  /*b4b0*/  BRA `(.L_x_262) ;  /* 0xffffff8c00a87947 */ /* 0x000fea000383ffff */
.L_x_88:
[----:B-1----:R1:W2:Y:S02]  /*b4c0*/  SYNCS.PHASECHK.TRANS64.TRYWAIT P1, [R0+URZ+0x2d0], R4 ;  /* 0x0002d004000075a7 */ /* 0x0022a400080211ff */
[----:B--2---:R-:W-:Y:S05]  /*b4d0*/  @!P1 NANOSLEEP.SYNCS 0x989680 ;  /* 0x009896800000995d */ /* 0x004fea0003900000 */
[----:B------:R-:W2:Y:S02]  /*b4e0*/  @!P1 SYNCS.PHASECHK.TRANS64 P1, [R0+URZ+0x2d0], R4 ;  /* 0x0002d004000095a7 */ /* 0x000ea400080210ff */
[----:B--2---:R-:W-:Y:S05]  /*b4f0*/  @!P1 BRA `(.L_x_88) ;  /* 0xfffffffc00f09947 */ /* 0x004fea000383ffff */
[----:B------:R-:W-:Y:S05]  /*b500*/  BRA `(.L_x_263) ;  /* 0xffffff8c00d87947 */ /* 0x000fea000383ffff */
.L_x_91:
[----:B------:R-:W-:-:S07]  /*b510*/  MOV R0, UR5 ;  /* 0x0000000500007c02 */ /* 0x000fce0008000f00 */
.L_x_264:
[----:B-1----:R1:W2:Y:S02]  /*b520*/  SYNCS.PHASECHK.TRANS64.TRYWAIT P0, [R0+URZ+0x2e0], R2 ;  /* 0x0002e002000075a7 */ /* 0x0022a400080011ff */
[----:B--2---:R-:W-:Y:S05]  /*b530*/  @!P0 NANOSLEEP.SYNCS 0x989680 ;  /* 0x009896800000895d */ /* 0x004fea0003900000 */
[----:B------:R-:W2:Y:S02]  /*b540*/  @!P0 SYNCS.PHASECHK.TRANS64 P0, [R0+URZ+0x2e0], R2 ;  /* 0x0002e002000085a7 */ /* 0x000ea400080010ff */
[----:B--2---:R-:W-:Y:S05]  /*b550*/  @!P0 BRA `(.L_x_264) ;  /* 0xfffffffc00f08947 */ /* 0x004fea000383ffff */
[----:B------:R-:W-:Y:S05]  /*b560*/  BRA `(.L_x_90) ;  /* 0xffffff90002c7947 */ /* 0x000fea000383ffff */
.L_x_100:
[----:B-1----:R-:W-:-:S04]  /*b570*/  MOV R4, UR4 ;  /* 0x0000000400047c02 */ /* 0x002fc80008000f00 */
[----:B------:R1:W2:Y:S03]  /*b580*/  SYNCS.PHASECHK.TRANS64.TRYWAIT P0, [R4+URZ+0x8], R5 ;  /* 0x00000805040075a7 */ /* 0x0002a600080011ff */
[----:B--2---:R-:W-:Y:S05]  /*b590*/  @!P0 NANOSLEEP.SYNCS 0x989680 ;  /* 0x009896800000895d */ /* 0x004fea0003900000 */
[----:B------:R-:W2:Y:S02]  /*b5a0*/  @!P0 SYNCS.PHASECHK.TRANS64 P0, [R4+URZ+0x8], R5 ;  /* 0x00000805040085a7 */ /* 0x000ea400080010ff */
[----:B--2---:R-:W-:Y:S05]  /*b5b0*/  @!P0 BRA `(.L_x_100) ;  /* 0xfffffffc00ec8947 */ /* 0x004fea000383ffff */
[----:B------:R-:W-:Y:S05]  /*b5c0*/  BRA `(.L_x_99) ;  /* 0xffffff9000e07947 */ /* 0x000fea000383ffff */
.L_x_102:
[----:B------:R-:W-:Y:S01]  /*b5d0*/  BSSY B0, `(.L_x_265) ;  /* 0x0000006000007945 */ /* 0x000fe20003800000 */
[----:B------:R-:W-:-:S07]  /*b5e0*/  MOV R15, 0xffffffff ;  /* 0xffffffff000f7802 */ /* 0x000fce0000000f00 */
[----:B-1---5:R-:W-:Y:S05]  /*b5f0*/  WARPSYNC.COLLECTIVE R15, `(.L_x_266) ;  /* 0x000000000f0c7348 */ /* 0x022fea0003c00000 */
[----:B------:R-:W-:Y:S02]  /*b600*/  ELECT P6, UR79, PT ;  /* 0x00000000004f782f */ /* 0x000fe400038c0000 */
[----:B------:R-:W-:Y:S01]  /*b610*/  MOV R14, UR79 ;  /* 0x0000004f000e7c02 */ /* 0x000fe20008000f00 */
[----:B-1---5:R-:W-:Y:S10]  /*b620*/  ENDCOLLECTIVE ;  /* 0x000000000000791b */ /* 0x022ff40003800000 */
.L_x_266:
[----:B------:R-:W-:Y:S05]  /*b630*/  BSYNC B0 ;  /* 0x0000000000007941 */ /* 0x000fea0003800000 */
.L_x_265:
[----:B------:R-:W-:Y:S05]  /*b640*/  BRA `(.L_x_267) ;  /* 0xffffff9400107947 */ /* 0x000fea000383ffff */
.L_x_104:
[----:B-1----:R-:W-:-:S04]  /*b650*/  MOV R2, UR4 ;  /* 0x0000000400027c02 */ /* 0x002fc80008000f00 */
[----:B------:R1:W2:Y:S03]  /*b660*/  SYNCS.PHASECHK.TRANS64.TRYWAIT P0, [R2+URZ+0x8], R3 ;  /* 0x00000803020075a7 */ /* 0x0002a600080011ff */
[----:B--2---:R-:W-:Y:S05]  /*b670*/  @!P0 NANOSLEEP.SYNCS 0x989680 ;  /* 0x009896800000895d */ /* 0x004fea0003900000 */
[----:B------:R-:W2:Y:S02]  /*b680*/  @!P0 SYNCS.PHASECHK.TRANS64 P0, [R2+URZ+0x8], R3 ;  /* 0x00000803020085a7 */ /* 0x000ea400080010ff */
[----:B--2---:R-:W-:Y:S05]  /*b690*/  @!P0 BRA `(.L_x_104) ;  /* 0xfffffffc00ec8947 */ /* 0x004fea000383ffff */
[----:B------:R-:W-:Y:S05]  /*b6a0*/  BRA `(.L_x_103) ;  /* 0xffffff9400147947 */ /* 0x000fea000383ffff */
.L_x_105:
[----:B-1----:R1:W2:Y:S02]  /*b6b0*/  SYNCS.PHASECHK.TRANS64.TRYWAIT P0, [R0+URZ+0x2d0], R4 ;  /* 0x0002d004000075a7 */ /* 0x0022a400080011ff */
[----:B--2---:R-:W-:Y:S05]  /*b6c0*/  @!P0 NANOSLEEP.SYNCS 0x989680 ;  /* 0x009896800000895d */ /* 0x004fea0003900000 */
[----:B------:R-:W2:Y:S02]  /*b6d0*/  @!P0 SYNCS.PHASECHK.TRANS64 P0, [R0+URZ+0x2d0], R4 ;  /* 0x0002d004000085a7 */ /* 0x000ea400080010ff */
[----:B--2---:R-:W-:Y:S05]  /*b6e0*/  @!P0 BRA `(.L_x_105) ;  /* 0xfffffffc00f08947 */ /* 0x004fea000383ffff */
[----:B------:R-:W-:Y:S05]  /*b6f0*/  BRA `(.L_x_268) ;  /* 0xffffff9400e87947 */ /* 0x000fea000383ffff */
.L_x_107:
[----:B------:R-:W-:-:S07]  /*b700*/  MOV R0, UR19 ;  /* 0x0000001300007c02 */ /* 0x000fce0008000f00 */
.L_x_269:
[----:B-1----:R1:W2:Y:S02]  /*b710*/  SYNCS.PHASECHK.TRANS64.TRYWAIT P0, [R0+URZ+0x310], R4 ;  /* 0x00031004000075a7 */ /* 0x0022a400080011ff */
[----:B--2---:R-:W-:Y:S05]  /*b720*/  @!P0 NANOSLEEP.SYNCS 0x989680 ;  /* 0x009896800000895d */ /* 0x004fea0003900000 */
[----:B------:R-:W2:Y:S02]  /*b730*/  @!P0 SYNCS.PHASECHK.TRANS64 P0, [R0+URZ+0x310], R4 ;  /* 0x00031004000085a7 */ /* 0x000ea400080010ff */
[----:B--2---:R-:W-:Y:S05]  /*b740*/  @!P0 BRA `(.L_x_269) ;  /* 0xfffffffc00f08947 */ /* 0x004fea000383ffff */
[----:B------:R-:W-:Y:S05]  /*b750*/  BRA `(.L_x_270) ;  /* 0xffffff9800307947 */ /* 0x000fea000383ffff */
.L_x_110:
[----:B------:R-:W-:Y:S07]  /*b760*/  MOV R0, UR7 ;  /* 0x0000000700007c02 */ /* 0x000fee0008000f00 */
.L_x_271:
[----:B-1----:R1:W2:Y:S02]  /*b770*/  SYNCS.PHASECHK.TRANS64.TRYWAIT P0, [R0+URZ], R4 ;  /* 0x00000004000075a7 */ /* 0x0022a400080011ff */
[----:B--2---:R-:W-:Y:S05]  /*b780*/  @!P0 NANOSLEEP.SYNCS 0x989680 ;  /* 0x009896800000895d */ /* 0x004fea0003900000 */
[----:B------:R-:W2:Y:S02]  /*b790*/  @!P0 SYNCS.PHASECHK.TRANS64 P0, [R0+URZ], R4 ;  /* 0x00000004000085a7 */ /* 0x000ea400080010ff */
[----:B--2---:R-:W-:Y:S05]  /*b7a0*/  @!P0 BRA `(.L_x_271) ;  /* 0xfffffffc00f08947 */ /* 0x004fea000383ffff */
[----:B------:R-:W-:Y:S05]  /*b7b0*/  BRA `(.L_x_109) ;  /* 0xffffff9800487947 */ /* 0x000fea000383ffff */
.L_x_114:
[----:B-1----:R-:W-:-:S07]  /*b7c0*/  MOV R0, UR6 ;  /* 0x0000000600007c02 */ /* 0x002fce0008000f00 */
.L_x_272:
[----:B-1----:R1:W2:Y:S02]  /*b7d0*/  SYNCS.PHASECHK.TRANS64.TRYWAIT P0, [R0+URZ], R2 ;  /* 0x00000002000075a7 */ /* 0x0022a400080011ff */
[----:B--2---:R-:W-:Y:S05]  /*b7e0*/  @!P0 NANOSLEEP.SYNCS 0x989680 ;  /* 0x009896800000895d */ /* 0x004fea0003900000 */
[----:B------:R-:W2:Y:S02]  /*b7f0*/  @!P0 SYNCS.PHASECHK.TRANS64 P0, [R0+URZ], R2 ;  /* 0x00000002000085a7 */ /* 0x000ea400080010ff */
[----:B--2---:R-:W-:Y:S05]  /*b800*/  @!P0 BRA `(.L_x_272) ;  /* 0xfffffffc00f08947 */ /* 0x004fea000383ffff */
[----:B------:R-:W-:Y:S05]  /*b810*/  BRA `(.L_x_273) ;  /* 0xffffff9c00007947 */ /* 0x000fea000383ffff */
.L_x_115:
[----:B------:R-:W-:-:S07]  /*b820*/  MOV R0, UR6 ;  /* 0x0000000600007c02 */ /* 0x000fce0008000f00 */
.L_x_274:
[----:B-1----:R1:W2:Y:S02]  /*b830*/  SYNCS.PHASECHK.TRANS64.TRYWAIT P0, [R0+URZ], R3 ;  /* 0x00000003000075a7 */ /* 0x0022a400080011ff */
[----:B--2---:R-:W-:Y:S05]  /*b840*/  @!P0 NANOSLEEP.SYNCS 0x989680 ;  /* 0x009896800000895d */ /* 0x004fea0003900000 */
[----:B------:R-:W2:Y:S02]  /*b850*/  @!P0 SYNCS.PHASECHK.TRANS64 P0, [R0+URZ], R3 ;  /* 0x00000003000085a7 */ /* 0x000ea400080010ff */
[----:B--2---:R-:W-:Y:S05]  /*b860*/  @!P0 BRA `(.L_x_274) ;  /* 0xfffffffc00f08947 */ /* 0x004fea000383ffff */
[----:B------:R-:W-:Y:S05]  /*b870*/  BRA `(.L_x_275) ;  /* 0xffffff9c000c7947 */ /* 0x000fea000383ffff */
.L_x_116:
[----:B------:R-:W-:-:S07]  /*b880*/  MOV R0, UR6 ;  /* 0x0000000600007c02 */ /* 0x000fce0008000f00 */
.L_x_276:
[----:B-1----:R1:W2:Y:S02]  /*b890*/  SYNCS.PHASECHK.TRANS64.TRYWAIT P0, [R0+URZ], R3 ;  /* 0x00000003000075a7 */ /* 0x0022a400080011ff */
[----:B--2---:R-:W-:Y:S05]  /*b8a0*/  @!P0 NANOSLEEP.SYNCS 0x989680 ;  /* 0x009896800000895d */ /* 0x004fea0003900000 */
[----:B------:R-:W2:Y:S02]  /*b8b0*/  @!P0 SYNCS.PHASECHK.TRANS64 P0, [R0+URZ], R3 ;  /* 0x00000003000085a7 */ /* 0x000ea400080010ff */
[----:B--2---:R-:W-:Y:S05]  /*b8c0*/  @!P0 BRA `(.L_x_276) ;  /* 0xfffffffc00f08947 */ /* 0x004fea000383ffff */
[----:B------:R-:W-:Y:S05]  /*b8d0*/  BRA `(.L_x_277) ;  /* 0xffffff9c00187947 */ /* 0x000fea000383ffff */
.L_x_119:
[----:B------:R-:W-:-:S07]  /*b8e0*/  MOV R0, UR11 ;  /* 0x0000000b00007c02 */ /* 0x000fce0008000f00 */
.L_x_278:
[----:B-1----:R1:W2:Y:S02]  /*b8f0*/  SYNCS.PHASECHK.TRANS64.TRYWAIT P1, [R0+URZ+0x350], R2 ;  /* 0x00035002000075a7 */ /* 0x0022a400080211ff */
[----:B--2---:R-:W-:Y:S05]  /*b900*/  @!P1 NANOSLEEP.SYNCS 0x989680 ;  /* 0x009896800000995d */ /* 0x004fea0003900000 */
[----:B------:R-:W2:Y:S02]  /*b910*/  @!P1 SYNCS.PHASECHK.TRANS64 P1, [R0+URZ+0x350], R2 ;  /* 0x00035002000095a7 */ /* 0x000ea400080210ff */
[----:B--2---:R-:W-:Y:S05]  /*b920*/  @!P1 BRA `(.L_x_278) ;  /* 0xfffffffc00f09947 */ /* 0x004fea000383ffff */
[----:B------:R-:W-:Y:S05]  /*b930*/  BRA `(.L_x_279) ;  /* 0xffffff9c00647947 */ /* 0x000fea000383ffff */
.L_x_124:
[----:B--2---:R2:W4:Y:S02]  /*b940*/  SYNCS.PHASECHK.TRANS64.TRYWAIT P0, [R0+URZ+0x2d0], R2 ;  /* 0x0002d002000075a7 */ /* 0x00452400080011ff */
[----:B----4-:R-:W-:Y:S05]  /*b950*/  @!P0 NANOSLEEP.SYNCS 0x989680 ;  /* 0x009896800000895d */ /* 0x010fea0003900000 */
[----:B------:R-:W4:Y:S02]  /*b960*/  @!P0 SYNCS.PHASECHK.TRANS64 P0, [R0+URZ+0x2d0], R2 ;  /* 0x0002d002000085a7 */ /* 0x000f2400080010ff */
[----:B----4-:R-:W-:Y:S05]  /*b970*/  @!P0 BRA `(.L_x_124) ;  /* 0xfffffffc00f08947 */ /* 0x010fea000383ffff */
[----:B------:R-:W-:Y:S05]  /*b980*/  BRA `(.L_x_280) ;  /* 0xffffffa000747947 */ /* 0x000fea000383ffff */
.L_x_127:
[----:B------:R-:W-:Y:S07]  /*b990*/  MOV R0, UR7 ;  /* 0x0000000700007c02 */ /* 0x000fee0008000f00 */
.L_x_281:
[----:B--2---:R2:W4:Y:S02]  /*b9a0*/  SYNCS.PHASECHK.TRANS64.TRYWAIT P0, [R0+URZ+0x2c8], R2 ;  /* 0x0002c802000075a7 */ /* 0x00452400080011ff */
[----:B----4-:R-:W-:Y:S05]  /*b9b0*/  @!P0 NANOSLEEP.SYNCS 0x989680 ;  /* 0x009896800000895d */ /* 0x010fea0003900000 */
[----:B------:R-:W4:Y:S02]  /*b9c0*/  @!P0 SYNCS.PHASECHK.TRANS64 P0, [R0+URZ+0x2c8], R2 ;  /* 0x0002c802000085a7 */ /* 0x000f2400080010ff */
[----:B----4-:R-:W-:Y:S05]  /*b9d0*/  @!P0 BRA `(.L_x_281) ;  /* 0xfffffffc00f08947 */ /* 0x010fea000383ffff */
[----:B------:R-:W-:Y:S05]  /*b9e0*/  BRA `(.L_x_126) ;  /* 0xffffffa400547947 */ /* 0x000fea000383ffff */
.L_x_130:
[----:B------:R-:W-:Y:S07]  /*b9f0*/  MOV R0, UR7 ;  /* 0x0000000700007c02 */ /* 0x000fee0008000f00 */
.L_x_282:
[----:B-1----:R1:W2:Y:S02]  /*ba00*/  SYNCS.PHASECHK.TRANS64.TRYWAIT P0, [R0+URZ+0x2a8], R14 ;  /* 0x0002a80e000075a7 */ /* 0x0022a400080011ff */
[----:B--2---:R-:W-:Y:S05]  /*ba10*/  @!P0 NANOSLEEP.SYNCS 0x989680 ;  /* 0x009896800000895d */ /* 0x004fea0003900000 */
[----:B------:R-:W2:Y:S02]  /*ba20*/  @!P0 SYNCS.PHASECHK.TRANS64 P0, [R0+URZ+0x2a8], R14 ;  /* 0x0002a80e000085a7 */ /* 0x000ea400080010ff */
[----:B--2---:R-:W-:Y:S05]  /*ba30*/  @!P0 BRA `(.L_x_282) ;  /* 0xfffffffc00f08947 */ /* 0x004fea000383ffff */
[----:B------:R-:W-:Y:S05]  /*ba40*/  BRA `(.L_x_283) ;  /* 0xffffffa400cc7947 */ /* 0x000fea000383ffff */
.L_x_131:
[----:B------:R-:W-:Y:S07]  /*ba50*/  MOV R0, UR7 ;  /* 0x0000000700007c02 */ /* 0x000fee0008000f00 */
.L_x_284:
[----:B-1----:R1:W2:Y:S02]  /*ba60*/  SYNCS.PHASECHK.TRANS64.TRYWAIT P0, [R0+URZ+0x2b0], R14 ;  /* 0x0002b00e000075a7 */ /* 0x0022a400080011ff */
[----:B--2---:R-:W-:Y:S05]  /*ba70*/  @!P0 NANOSLEEP.SYNCS 0x989680 ;  /* 0x009896800000895d */ /* 0x004fea0003900000 */
[----:B------:R-:W2:Y:S02]  /*ba80*/  @!P0 SYNCS.PHASECHK.TRANS64 P0, [R0+URZ+0x2b0], R14 ;  /* 0x0002b00e000085a7 */ /* 0x000ea400080010ff */
[----:B--2---:R-:W-:Y:S05]  /*ba90*/  @!P0 BRA `(.L_x_284) ;  /* 0xfffffffc00f08947 */ /* 0x004fea000383ffff */
[----:B------:R-:W-:Y:S05]  /*baa0*/  BRA `(.L_x_285) ;  /* 0xffffffa800207947 */ /* 0x000fea000383ffff */
.L_x_132:
[----:B------:R-:W-:Y:S07]  /*bab0*/  MOV R0, UR7 ;  /* 0x0000000700007c02 */ /* 0x000fee0008000f00 */
.L_x_286:
[----:B-1----:R1:W2:Y:S02]  /*bac0*/  SYNCS.PHASECHK.TRANS64.TRYWAIT P0, [R0+URZ+0x2b8], R14 ;  /* 0x0002b80e000075a7 */ /* 0x0022a400080011ff */
[----:B--2---:R-:W-:Y:S05]  /*bad0*/  @!P0 NANOSLEEP.SYNCS 0x989680 ;  /* 0x009896800000895d */ /* 0x004fea0003900000 */
[----:B------:R-:W2:Y:S02]  /*bae0*/  @!P0 SYNCS.PHASECHK.TRANS64 P0, [R0+URZ+0x2b8], R14 ;  /* 0x0002b80e000085a7 */ /* 0x000ea400080010ff */
[----:B--2---:R-:W-:Y:S05]  /*baf0*/  @!P0 BRA `(.L_x_286) ;  /* 0xfffffffc00f08947 */ /* 0x004fea000383ffff */
[----:B------:R-:W-:Y:S05]  /*bb00*/  BRA `(.L_x_287) ;  /* 0xffffffa800c07947 */ /* 0x000fea000383ffff */
.L_x_134:
[----:B------:R-:W-:-:S07]  /*bb10*/  MOV R0, UR7 ;  /* 0x0000000700007c02 */ /* 0x000fce0008000f00 */
.L_x_288:
[----:B-1----:R1:W4:Y:S02]  /*bb20*/  SYNCS.PHASECHK.TRANS64.TRYWAIT P0, [R0+URZ+0x2a8], R2 ;  /* 0x0002a802000075a7 */ /* 0x00232400080011ff */
[----:B----4-:R-:W-:Y:S05]  /*bb30*/  @!P0 NANOSLEEP.SYNCS 0x989680 ;  /* 0x009896800000895d */ /* 0x010fea0003900000 */
[----:B------:R-:W4:Y:S02]  /*bb40*/  @!P0 SYNCS.PHASECHK.TRANS64 P0, [R0+URZ+0x2a8], R2 ;  /* 0x0002a802000085a7 */ /* 0x000f2400080010ff */
[----:B----4-:R-:W-:Y:S05]  /*bb50*/  @!P0 BRA `(.L_x_288) ;  /* 0xfffffffc00f08947 */ /* 0x010fea000383ffff */
[----:B------:R-:W-:Y:S05]  /*bb60*/  BRA `(.L_x_289) ;  /* 0xffffffac00487947 */ /* 0x000fea000383ffff */
.L_x_135:
[----:B-1----:R-:W-:-:S07]  /*bb70*/  MOV R0, UR7 ;  /* 0x0000000700007c02 */ /* 0x002fce0008000f00 */
.L_x_290:
[----:B-1----:R1:W4:Y:S02]  /*bb80*/  SYNCS.PHASECHK.TRANS64.TRYWAIT P0, [R0+URZ+0x2b0], R2 ;  /* 0x0002b002000075a7 */ /* 0x00232400080011ff */
[----:B----4-:R-:W-:Y:S05]  /*bb90*/  @!P0 NANOSLEEP.SYNCS 0x989680 ;  /* 0x009896800000895d */ /* 0x010fea0003900000 */
[----:B------:R-:W4:Y:S02]  /*bba0*/  @!P0 SYNCS.PHASECHK.TRANS64 P0, [R0+URZ+0x2b0], R2 ;  /* 0x0002b002000085a7 */ /* 0x000f2400080010ff */
[----:B----4-:R-:W-:Y:S05]  /*bbb0*/  @!P0 BRA `(.L_x_290) ;  /* 0xfffffffc00f08947 */ /* 0x010fea000383ffff */
[----:B------:R-:W-:Y:S05]  /*bbc0*/  BRA `(.L_x_291) ;  /* 0xffffffac00387947 */ /* 0x000fea000383ffff */
.L_x_137:
[----:B--2---:R2:W4:Y:S02]  /*bbd0*/  SYNCS.PHASECHK.TRANS64.TRYWAIT P0, [R0+URZ+0x2d0], R2 ;  /* 0x0002d002000075a7 */ /* 0x00452400080011ff */
[----:B----4-:R-:W-:Y:S05]  /*bbe0*/  @!P0 NANOSLEEP.SYNCS 0x989680 ;  /* 0x009896800000895d */ /* 0x010fea0003900000 */
[----:B------:R-:W4:Y:S02]  /*bbf0*/  @!P0 SYNCS.PHASECHK.TRANS64 P0, [R0+URZ+0x2d0], R2 ;  /* 0x0002d002000085a7 */ /* 0x000f2400080010ff */
[----:B----4-:R-:W-:Y:S05]  /*bc00*/  @!P0 BRA `(.L_x_137) ;  /* 0xfffffffc00f08947 */ /* 0x010fea000383ffff */
[----:B------:R-:W-:Y:S05]  /*bc10*/  BRA `(.L_x_292) ;  /* 0xffffffb000007947 */ /* 0x000fea000383ffff */
.L_x_147:
[----:B-1----:R1:W2:Y:S02]  /*bc20*/  SYNCS.PHASECHK.TRANS64.TRYWAIT P1, [R3+URZ+0x290], R0 ;  /* 0x00029000030075a7 */ /* 0x0022a400080211ff */
[----:B--2---:R-:W-:Y:S05]  /*bc30*/  @!P1 NANOSLEEP.SYNCS 0x989680 ;  /* 0x009896800000995d */ /* 0x004fea0003900000 */
[----:B------:R-:W2:Y:S02]  /*bc40*/  @!P1 SYNCS.PHASECHK.TRANS64 P1, [R3+URZ+0x290], R0 ;  /* 0x00029000030095a7 */ /* 0x000ea400080210ff */
[----:B--2---:R-:W-:Y:S05]  /*bc50*/  @!P1 BRA `(.L_x_147) ;  /* 0xfffffffc00f09947 */ /* 0x004fea000383ffff */
[----:B------:R-:W-:Y:S05]  /*bc60*/  BRA `(.L_x_146) ;  /* 0xffffffbc000c7947 */ /* 0x000fea000383ffff */
.L_x_149:
[----:B-1----:R1:W2:Y:S02]  /*bc70*/  SYNCS.PHASECHK.TRANS64.TRYWAIT P0, [R112+URZ+0x2f0], R4 ;  /* 0x0002f004700075a7 */ /* 0x0022a400080011ff */
[----:B--2---:R-:W-:Y:S05]  /*bc80*/  @!P0 NANOSLEEP.SYNCS 0x989680 ;  /* 0x009896800000895d */ /* 0x004fea0003900000 */
[----:B------:R-:W2:Y:S02]  /*bc90*/  @!P0 SYNCS.PHASECHK.TRANS64 P0, [R112+URZ+0x2f0], R4 ;  /* 0x0002f004700085a7 */ /* 0x000ea400080010ff */
[----:B--2---:R-:W-:Y:S05]  /*bca0*/  @!P0 BRA `(.L_x_149) ;  /* 0xfffffffc00f08947 */ /* 0x004fea000383ffff */
[----:B------:R-:W-:Y:S05]  /*bcb0*/  BRA `(.L_x_148) ;  /* 0xffffffbc00607947 */ /* 0x000fea000383ffff */
.L_x_159:
[----:B-1----:R1:W2:Y:S02]  /*bcc0*/  SYNCS.PHASECHK.TRANS64.TRYWAIT P0, [R3+URZ+0x290], R2 ;  /* 0x00029002030075a7 */ /* 0x0022a400080011ff */
[----:B--2---:R-:W-:Y:S05]  /*bcd0*/  @!P0 NANOSLEEP.SYNCS 0x989680 ;  /* 0x009896800000895d */ /* 0x004fea0003900000 */
[----:B------:R-:W2:Y:S02]  /*bce0*/  @!P0 SYNCS.PHASECHK.TRANS64 P0, [R3+URZ+0x290], R2 ;  /* 0x00029002030085a7 */ /* 0x000ea400080010ff */
[----:B--2---:R-:W-:Y:S05]  /*bcf0*/  @!P0 BRA `(.L_x_159) ;  /* 0xfffffffc00f08947 */ /* 0x004fea000383ffff */
[----:B------:R-:W-:Y:S05]  /*bd00*/  BRA `(.L_x_158) ;  /* 0xffffffc800807947 */ /* 0x000fea000383ffff */
.L_x_169:
[----:B-1----:R1:W2:Y:S02]  /*bd10*/  SYNCS.PHASECHK.TRANS64.TRYWAIT P0, [R2+URZ+0x290], R4 ;  /* 0x00029004020075a7 */ /* 0x0022a400080011ff */
[----:B--2---:R-:W-:Y:S05]  /*bd20*/  @!P0 NANOSLEEP.SYNCS 0x989680 ;  /* 0x009896800000895d */ /* 0x004fea0003900000 */
[----:B------:R-:W2:Y:S02]  /*bd30*/  @!P0 SYNCS.PHASECHK.TRANS64 P0, [R2+URZ+0x290], R4 ;  /* 0x00029004020085a7 */ /* 0x000ea400080010ff */
[----:B--2---:R-:W-:Y:S05]  /*bd40*/  @!P0 BRA `(.L_x_169) ;  /* 0xfffffffc00f08947 */ /* 0x004fea000383ffff */
[----:B------:R-:W-:Y:S05]  /*bd50*/  BRA `(.L_x_168) ;  /* 0xffffffd400fc7947 */ /* 0x000fea000383ffff */
        .weak           $__internal_0_$__cuda_sm10x_tcgen05_guardrail_trap_col_being_dealloced_not_returned_by_alloc
        .type           $__internal_0_$__cuda_sm10x_tcgen05_guardrail_trap_col_being_dealloced_not_returned_by_alloc,@function
        .size           $__internal_0_$__cuda_sm10x_tcgen05_guardrail_trap_col_being_dealloced_not_returned_by_alloc,($__internal_1_$__cuda_sm10x_tcgen05_guardrail_trap_phase_invalid_during_alloc - $__internal_0_$__cuda_sm10x_tcgen05_guardrail_trap_col_being_dealloced_not_returned_by_alloc)
$__internal_0_$__cuda_sm10x_tcgen05_guardrail_trap_col_being_dealloced_not_returned_by_alloc:
[----:B------:R-:W-:Y:S05]  /*bd60*/  BPT.TRAP 0x1 ;  /* 0x000000040000795c */ /* 0x000fea0000300000 */
[----:B------:R-:W-:-:S04]  /*bd70*/  HFMA2 R3, -RZ, RZ, 0, 0 ;  /* 0x00000000ff037431 */ /* 0x000fc800000001ff */
[----:B------:R-:W-:Y:S05]  /*bd80*/  RET.REL.NODEC R2 `(_ZN7cutlass13device_kernelINS_4gemm6kernel13GemmUniversalIN4cute5tupleIJiiiiEEENS1_10collective13CollectiveMmaINS1_35MainloopSm100TmaUmmaWarpSpecializedILi41ELi2ELi4ENS5_IJNS4_1CILi2EEENSA_ILi1EEESC_EEEEENS5_IJNSA_ILi128EEENSA_ILi192EEENSA_ILi32EEEEEENS_12float_e4m3_tENS5_IJlSC_lEEESJ_SK_NS4_8TiledMMAINS4_8MMA_AtomIJNS4_10MMA_TraitsINS4_25SM100_MMA_F8F6F4_2x1SM_SSEJSJ_SJ_fSF_SG_NS4_17integral_constantINS4_4UMMA5MajorELSR_0EEESS_NSP_INSQ_7ScaleInELST_0EEESU_EEEEEENS4_6LayoutINS5_IJSC_SC_SC_EEENS5_IJNSA_ILi0EEESZ_SZ_EEEEENS5_IJNS4_10UnderscoreES12_S12_EEEEENS4_18SM100_TMA_2SM_LOADENS4_14ComposedLayoutINS4_7SwizzleILi1ELi4ELi3EEENS4_18smem_ptr_flag_bitsILi8EEENSX_INS5_IJNSA_ILi8EEESH_EEENS5_IJSH_SC_EEEEEEEvNS4_8identityES15_S1F_vS1G_EENS_8epilogue10collective18CollectiveEpilogueINS1I_23Sm100TmaWarpSpecializedILi3ELi2ELi32ELb0ELb0EEEJNS5_IJNSA_ILi64EEESG_SH_EEENS5_IJNSX_IS1N_SC_EENSX_INS5_IJSH_SB_EEENS5_IJSC_NSA_ILi96EEEEEEEEEEESJ_SK_SJ_SK_NS1I_6fusion15FusionCallbacksIS1M_NS1V_17LinearCombinationISJ_fSJ_fLNS_15FloatRoundStyleE2EEES1O_S1U_JEEENS4_5SM1004TMEM4LOAD26SM100_TMEM_LOAD_32dp32b32xENS4_13SM90_TMA_LOADES1F_NS4_39AutoVectorizingCopyWithAssumedAlignmentILi128EEENS4_14SM90_TMA_STOREES1F_S27_S27_EEEvvEEEEvNT_6ParamsE) ;  /* 0xffffff40029c7950 */ /* 0x000fea0003c3ffff */
        .weak           $__internal_1_$__cuda_sm10x_tcgen05_guardrail_trap_phase_invalid_during_alloc
        .type           $__internal_1_$__cuda_sm10x_tcgen05_guardrail_trap_phase_invalid_during_alloc,@function
        .size           $__internal_1_$__cuda_sm10x_tcgen05_guardrail_trap_phase_invalid_during_alloc,($__internal_2_$__cuda_sm10x_tcgen05_guardrail_trap_unallocated_columns_being_dealloced - $__internal_1_$__cuda_sm10x_tcgen05_guardrail_trap_phase_invalid_during_alloc)
$__internal_1_$__cuda_sm10x_tcgen05_guardrail_trap_phase_invalid_during_alloc:
[----:B------:R-:W-:Y:S05]  /*bd90*/  BPT.TRAP 0x1 ;  /* 0x000000040000795c */ /* 0x000fea0000300000 */
[----:B------:R-:W-:-:S04]  /*bda0*/  MOV R3, 0x0 ;  /* 0x0000000000037802 */ /* 0x000fc80000000f00 */
[----:B------:R-:W-:Y:S05]  /*bdb0*/  RET.REL.NODEC R2 `(_ZN7cutlass13device_kernelINS_4gemm6kernel13GemmUniversalIN4cute5tupleIJiiiiEEENS1_10collective13CollectiveMmaINS1_35MainloopSm100TmaUmmaWarpSpecializedILi41ELi2ELi4ENS5_IJNS4_1CILi2EEENSA_ILi1EEESC_EEEEENS5_IJNSA_ILi128EEENSA_ILi192EEENSA_ILi32EEEEEENS_12float_e4m3_tENS5_IJlSC_lEEESJ_SK_NS4_8TiledMMAINS4_8MMA_AtomIJNS4_10MMA_TraitsINS4_25SM100_MMA_F8F6F4_2x1SM_SSEJSJ_SJ_fSF_SG_NS4_17integral_constantINS4_4UMMA5MajorELSR_0EEESS_NSP_INSQ_7ScaleInELST_0EEESU_EEEEEENS4_6LayoutINS5_IJSC_SC_SC_EEENS5_IJNSA_ILi0EEESZ_SZ_EEEEENS5_IJNS4_10UnderscoreES12_S12_EEEEENS4_18SM100_TMA_2SM_LOADENS4_14ComposedLayoutINS4_7SwizzleILi1ELi4ELi3EEENS4_18smem_ptr_flag_bitsILi8EEENSX_INS5_IJNSA_ILi8EEESH_EEENS5_IJSH_SC_EEEEEEEvNS4_8identityES15_S1F_vS1G_EENS_8epilogue10collective18CollectiveEpilogueINS1I_23Sm100TmaWarpSpecializedILi3ELi2ELi32ELb0ELb0EEEJNS5_IJNSA_ILi64EEESG_SH_EEENS5_IJNSX_IS1N_SC_EENSX_INS5_IJSH_SB_EEENS5_IJSC_NSA_ILi96EEEEEEEEEEESJ_SK_SJ_SK_NS1I_6fusion15FusionCallbacksIS1M_NS1V_17LinearCombinationISJ_fSJ_fLNS_15FloatRoundStyleE2EEES1O_S1U_JEEENS4_5SM1004TMEM4LOAD26SM100_TMEM_LOAD_32dp32b32xENS4_13SM90_TMA_LOADES1F_NS4_39AutoVectorizingCopyWithAssumedAlignmentILi128EEENS4_14SM90_TMA_STOREES1F_S27_S27_EEEvvEEEEvNT_6ParamsE) ;  /* 0xffffff4002907950 */ /* 0x000fea0003c3ffff */
        .weak           $__internal_2_$__cuda_sm10x_tcgen05_guardrail_trap_unallocated_columns_being_dealloced
        .type           $__internal_2_$__cuda_sm10x_tcgen05_guardrail_trap_unallocated_columns_being_dealloced,@function
        .size           $__internal_2_$__cuda_sm10x_tcgen05_guardrail_trap_unallocated_columns_being_dealloced,(.L_x_294 - $__internal_2_$__cuda_sm10x_tcgen05_guardrail_trap_unallocated_columns_being_dealloced)
$__internal_2_$__cuda_sm10x_tcgen05_guardrail_trap_unallocated_columns_being_dealloced:
[----:B------:R-:W-:Y:S05]  /*bdc0*/  BPT.TRAP 0x1 ;  /* 0x000000040000795c */ /* 0x000fea0000300000 */
[----:B------:R-:W-:-:S04]  /*bdd0*/  HFMA2 R3, -RZ, RZ, 0, 0 ;  /* 0x00000000ff037431 */ /* 0x000fc800000001ff */
[----:B------:R-:W-:Y:S05]  /*bde0*/  RET.REL.NODEC R2 `(_ZN7cutlass13device_kernelINS_4gemm6kernel13GemmUniversalIN4cute5tupleIJiiiiEEENS1_10collective13CollectiveMmaINS1_35MainloopSm100TmaUmmaWarpSpecializedILi41ELi2ELi4ENS5_IJNS4_1CILi2EEENSA_ILi1EEESC_EEEEENS5_IJNSA_ILi128EEENSA_ILi192EEENSA_ILi32EEEEEENS_12float_e4m3_tENS5_IJlSC_lEEESJ_SK_NS4_8TiledMMAINS4_8MMA_AtomIJNS4_10MMA_TraitsINS4_25SM100_MMA_F8F6F4_2x1SM_SSEJSJ_SJ_fSF_SG_NS4_17integral_constantINS4_4UMMA5MajorELSR_0EEESS_NSP_INSQ_7ScaleInELST_0EEESU_EEEEEENS4_6LayoutINS5_IJSC_SC_SC_EEENS5_IJNSA_ILi0EEESZ_SZ_EEEEENS5_IJNS4_10UnderscoreES12_S12_EEEEENS4_18SM100_TMA_2SM_LOADENS4_14ComposedLayoutINS4_7SwizzleILi1ELi4ELi3EEENS4_18smem_ptr_flag_bitsILi8EEENSX_INS5_IJNSA_ILi8EEESH_EEENS5_IJSH_SC_EEEEEEEvNS4_8identityES15_S1F_vS1G_EENS_8epilogue10collective18CollectiveEpilogueINS1I_23Sm100TmaWarpSpecializedILi3ELi2ELi32ELb0ELb0EEEJNS5_IJNSA_ILi64EEESG_SH_EEENS5_IJNSX_IS1N_SC_EENSX_INS5_IJSH_SB_EEENS5_IJSC_NSA_ILi96EEEEEEEEEEESJ_SK_SJ_SK_NS1I_6fusion15FusionCallbacksIS1M_NS1V_17LinearCombinationISJ_fSJ_fLNS_15FloatRoundStyleE2EEES1O_S1U_JEEENS4_5SM1004TMEM4LOAD26SM100_TMEM_LOAD_32dp32b32xENS4_13SM90_TMA_LOADES1F_NS4_39AutoVectorizingCopyWithAssumedAlignmentILi128EEENS4_14SM90_TMA_STOREES1F_S27_S27_EEEvvEEEEvNT_6ParamsE) ;  /* 0xffffff4002847950 */ /* 0x000fea0003c3ffff */
.L_x_293:
[----:B------:R-:W-:-:S00]  /*bdf0*/  BRA `(.L_x_293) ;  /* 0xfffffffc00fc7947 */ /* 0x000fc0000383ffff */
[----:B------:R-:W-:-:S00]  /*be00*/  NOP ;  /* 0x0000000000007918 */ /* 0x000fc00000000000 */
[----:B------:R-:W-:-:S00]  /*be10*/  NOP ;  /* 0x0000000000007918 */ /* 0x000fc00000000000 */
[----:B------:R-:W-:-:S00]  /*be20*/  NOP ;  /* 0x0000000000007918 */ /* 0x000fc00000000000 */
[----:B------:R-:W-:-:S00]  /*be30*/  NOP ;  /* 0x0000000000007918 */ /* 0x000fc00000000000 */
[----:B------:R-:W-:-:S00]  /*be40*/  NOP ;  /* 0x0000000000007918 */ /* 0x000fc00000000000 */
[----:B------:R-:W-:-:S00]  /*be50*/  NOP ;  /* 0x0000000000007918 */ /* 0x000fc00000000000 */
[----:B------:R-:W-:-:S00]  /*be60*/  NOP ;  /* 0x0000000000007918 */ /* 0x000fc00000000000 */
[----:B------:R-:W-:-:S00]  /*be70*/  NOP ;  /* 0x0000000000007918 */ /* 0x000fc00000000000 */
.L_x_294:


//--------------------- .nv.global.init           --------------------------
	.section	.nv.global.init,"aw",@progbits
.nv.global.init:
	.type		$str$27,@object
	.size		$str$27,($str$28 - $str$27)
$str$27:
        /*0000*/ 	.byte	0x28, 0x61, 0x64, 0x64, 0x72, 0x65, 0x73, 0x73, 0x20, 0x26, 0x20, 0x6d, 0x61, 0x73, 0x6b, 0x29
        /*0010*/ 	.byte	0x20, 0x3d, 0x3d, 0x20, 0x30, 0x00
	.type		$str$28,@object
	.size		$str$28,($str$26 - $str$28)
$str$28:
        /*0016*/ 	.byte	0x2f, 0x74, 0x6d, 0x70, 0x2f, 0x63, 0x75, 0x74, 0x6c, 0x61, 0x73, 0x73, 0x5f, 0x73, 0x77, 0x65
        /*0026*/ 	.byte	0x65, 0x70, 0x5f, 0x73, 0x72, 0x63, 0x2f, 0x69, 0x6e, 0x63, 0x6c, 0x75, 0x64, 0x65, 0x2f, 0x63
        /*0036*/ 	.byte	0x75, 0x74, 0x65, 0x2f, 0x70, 0x6f, 0x69, 0x6e, 0x74, 0x65, 0x72, 0x5f, 0x66, 0x6c, 0x61, 0x67
        /*0046*/ 	.byte	0x67, 0x65, 0x64, 0x2e, 0x68, 0x70, 0x70, 0x00
	.type		$str$26,@object
	.size		$str$26,($str$25 - $str$26)
$str$26:
        /*004e*/ 	.byte	0x2f, 0x74, 0x6d, 0x70, 0x2f, 0x63, 0x75, 0x74, 0x6c, 0x61, 0x73, 0x73, 0x5f, 0x73, 0x77, 0x65
        /*005e*/ 	.byte	0x65, 0x70, 0x5f, 0x73, 0x72, 0x63, 0x2f, 0x69, 0x6e, 0x63, 0x6c, 0x75, 0x64, 0x65, 0x2f, 0x63
        /*006e*/ 	.byte	0x75, 0x74, 0x65, 0x2f, 0x61, 0x74, 0x6f, 0x6d, 0x2f, 0x63, 0x6f, 0x70, 0x79, 0x5f, 0x74, 0x72
        /*007e*/ 	.byte	0x61, 0x69, 0x74, 0x73, 0x5f, 0x73, 0x6d, 0x31, 0x30, 0x30, 0x2e, 0x68, 0x70, 0x70, 0x00
	.type		$str$25,@object
	.size		$str$25,(__unnamed_1 - $str$25)
$str$25:
        /*008d*/ 	.byte	0x28, 0x28, 0x75, 0x69, 0x6e, 0x74, 0x33, 0x32, 0x5f, 0x74, 0x28, 0x74, 0x68, 0x72, 0x65, 0x61
        /*009d*/ 	.byte	0x64, 0x49, 0x64, 0x78, 0x2e, 0x78, 0x29, 0x20, 0x2f, 0x20, 0x33, 0x32, 0x29, 0x20, 0x25, 0x20
        /*00ad*/ 	.byte	0x34, 0x29, 0x20, 0x3d, 0x3d, 0x20, 0x28, 0x28, 0x28, 0x74, 0x6d, 0x65, 0x6d, 0x5f, 0x61, 0x64
        /*00bd*/ 	.byte	0x64, 0x72, 0x20, 0x3e, 0x3e, 0x20, 0x31, 0x36, 0x29, 0x20, 0x2f, 0x20, 0x33, 0x32, 0x29, 0x20
        /*00cd*/ 	.byte	0x25, 0x20, 0x34, 0x29, 0x00
	.type		__unnamed_1,@object
	.size		__unnamed_1,(__unnamed_2 - __unnamed_1)
__unnamed_1:
        /*00d2*/ 	.byte	0x61, 0x75, 0x74, 0x6f, 0x20, 0x63, 0x75, 0x74, 0x65, 0x3a, 0x3a, 0x61, 0x73, 0x5f, 0x70, 0x6f
        /* <DEDUP_REMOVED lines=24> */
        /*0262*/ 	.byte	0x3a, 0x3a, 0x43, 0x3c, 0x34, 0x30, 0x39, 0x36, 0x3e, 0x3e, 0x3e, 0x3e, 0x5d, 0x00
	.type		__unnamed_2,@object
	.size		__unnamed_2,(__unnamed_3 - __unnamed_2)
__unnamed_2:
        /* <DEDUP_REMOVED lines=26> */
	.type		__unnamed_3,@object
	.size		__unnamed_3,(.L_3 - __unnamed_3)
__unnamed_3:
        /* <DEDUP_REMOVED lines=40> */
        /*068e*/ 	.byte	0x74, 0x65, 0x3a, 0x3a, 0x43, 0x3c, 0x30, 0x3e, 0x3e, 0x3e, 0x3e, 0x5d, 0x00
.L_3:


//--------------------- .nv.shared._ZN7cutlass13device_kernelINS_4gemm6kernel13GemmUniversalIN4cute5tupleIJiiiiEEENS1_10collective13CollectiveMmaINS1_35MainloopSm100TmaUmmaWarpSpecializedILi41ELi2ELi4ENS5_IJNS4_1CILi2EEENSA_ILi1EEESC_EEEEENS5_IJNSA_ILi128EEENSA_ILi192EEENSA_ILi32EEEEEENS_12float_e4m3_tENS5_IJlSC_lEEESJ_SK_NS4_8TiledMMAINS4_8MMA_AtomIJNS4_10MMA_TraitsINS4_25SM100_MMA_F8F6F4_2x1SM_SSEJSJ_SJ_fSF_SG_NS4_17integral_constantINS4_4UMMA5MajorELSR_0EEESS_NSP_INSQ_7ScaleInELST_0EEESU_EEEEEENS4_6LayoutINS5_IJSC_SC_SC_EEENS5_IJNSA_ILi0EEESZ_SZ_EEEEENS5_IJNS4_10UnderscoreES12_S12_EEEEENS4_18SM100_TMA_2SM_LOADENS4_14ComposedLayoutINS4_7SwizzleILi1ELi4ELi3EEENS4_18smem_ptr_flag_bitsILi8EEENSX_INS5_IJNSA_ILi8EEESH_EEENS5_IJSH_SC_EEEEEEEvNS4_8identityES15_S1F_vS1G_EENS_8epilogue10collective18CollectiveEpilogueINS1I_23Sm100TmaWarpSpecializedILi3ELi2ELi32ELb0ELb0EEEJNS5_IJNSA_ILi64EEESG_SH_EEENS5_IJNSX_IS1N_SC_EENSX_INS5_IJSH_SB_EEENS5_IJSC_NSA_ILi96EEEEEEEEEEESJ_SK_SJ_SK_NS1I_6fusion15FusionCallbacksIS1M_NS1V_17LinearCombinationISJ_fSJ_fLNS_15FloatRoundStyleE2EEES1O_S1U_JEEENS4_5SM1004TMEM4LOAD26SM100_TMEM_LOAD_32dp32b32xENS4_13SM90_TMA_LOADES1F_NS4_39AutoVectorizingCopyWithAssumedAlignmentILi128EEENS4_14SM90_TMA_STOREES1F_S27_S27_EEEvvEEEEvNT_6ParamsE --------------------------
	.section	.nv.shared._ZN7cutlass13device_kernelINS_4gemm6kernel13GemmUniversalIN4cute5tupleIJiiiiEEENS1_10collective13CollectiveMmaINS1_35MainloopSm100TmaUmmaWarpSpecializedILi41ELi2ELi4ENS5_IJNS4_1CILi2EEENSA_ILi1EEESC_EEEEENS5_IJNSA_ILi128EEENSA_ILi192EEENSA_ILi32EEEEEENS_12float_e4m3_tENS5_IJlSC_lEEESJ_SK_NS4_8TiledMMAINS4_8MMA_AtomIJNS4_10MMA_TraitsINS4_25SM100_MMA_F8F6F4_2x1SM_SSEJSJ_SJ_fSF_SG_NS4_17integral_constantINS4_4UMMA5MajorELSR_0EEESS_NSP_INSQ_7ScaleInELST_0EEESU_EEEEEENS4_6LayoutINS5_IJSC_SC_SC_EEENS5_IJNSA_ILi0EEESZ_SZ_EEEEENS5_IJNS4_10UnderscoreES12_S12_EEEEENS4_18SM100_TMA_2SM_LOADENS4_14ComposedLayoutINS4_7SwizzleILi1ELi4ELi3EEENS4_18smem_ptr_flag_bitsILi8EEENSX_INS5_IJNSA_ILi8EEESH_EEENS5_IJSH_SC_EEEEEEEvNS4_8identityES15_S1F_vS1G_EENS_8epilogue10collective18CollectiveEpilogueINS1I_23Sm100TmaWarpSpecializedILi3ELi2ELi32ELb0ELb0EEEJNS5_IJNSA_ILi64EEESG_SH_EEENS5_IJNSX_IS1N_SC_EENSX_INS5_IJSH_SB_EEENS5_IJSC_NSA_ILi96EEEEEEEEEEESJ_SK_SJ_SK_NS1I_6fusion15FusionCallbacksIS1M_NS1V_17LinearCombinationISJ_fSJ_fLNS_15FloatRoundStyleE2EEES1O_S1U_JEEENS4_5SM1004TMEM4LOAD26SM100_TMEM_LOAD_32dp32b32xENS4_13SM90_TMA_LOADES1F_NS4_39AutoVectorizingCopyWithAssumedAlignmentILi128EEENS4_14SM90_TMA_STOREES1F_S27_S27_EEEvvEEEEvNT_6ParamsE,"aw",@nobits
	.sectionflags	@""
	.align	16
	.zero		1024


//--------------------- .nv.shared.reserved.0     --------------------------
	.section	.nv.shared.reserved.0,"aw",@nobits
	.weak		__nv_reservedSMEM_offset_0_alias
	.size		__nv_reservedSMEM_offset_0_alias, 0, 64
	.other		__nv_reservedSMEM_offset_0_alias,@"STO_CUDA_RESERVED_SHARED STV_DEFAULT"
__nv_reservedSMEM_offset_0_alias:
	.zero		0
.nv.shared.reserved.0:
	.zero		64
	.weak		__nv_reservedSMEM_tcgen05_partition
	.type		__nv_reservedSMEM_tcgen05_partition,@object
	.size		__nv_reservedSMEM_tcgen05_partition,(.L_0 - __nv_reservedSMEM_tcgen05_partition)
__nv_reservedSMEM_tcgen05_partition:
	.zero		32
.L_0:


//--------------------- .nv.global                --------------------------
	.section	.nv.global,"aw",@nobits
.nv.global:
	.type		_ZN40_INTERNAL_c0e85ea4_4_k_cu_6706fcd4_212194cute1_E,@object
	.size		_ZN40_INTERNAL_c0e85ea4_4_k_cu_6706fcd4_212194cute1_E,(_ZN40_INTERNAL_c0e85ea4_4_k_cu_6706fcd4_212194cuda3std3__45__cpo6cbeginE - _ZN40_INTERNAL_c0e85ea4_4_k_cu_6706fcd4_212194cute1_E)
_ZN40_INTERNAL_c0e85ea4_4_k_cu_6706fcd4_212194cute1_E:
	.zero		1
	.type		_ZN40_INTERNAL_c0e85ea4_4_k_cu_6706fcd4_212194cuda3std3__45__cpo6cbeginE,@object
	.size		_ZN40_INTERNAL_c0e85ea4_4_k_cu_6706fcd4_212194cuda3std3__45__cpo6cbeginE,(_ZN40_INTERNAL_c0e85ea4_4_k_cu_6706fcd4_212194cuda3std3__48in_placeE - _ZN40_INTERNAL_c0e85ea4_4_k_cu_6706fcd4_212194cuda3std3__45__cpo6cbeginE)
_ZN40_INTERNAL_c0e85ea4_4_k_cu_6706fcd4_212194cuda3std3__45__cpo6cbeginE:
	.zero		1
	.type		_ZN40_INTERNAL_c0e85ea4_4_k_cu_6706fcd4_212194cuda3std3__48in_placeE,@object
	.size		_ZN40_INTERNAL_c0e85ea4_4_k_cu_6706fcd4_212194cuda3std3__48in_placeE,(_ZN40_INTERNAL_c0e85ea4_4_k_cu_6706fcd4_212194cuda3std6ranges3__45__cpo9iter_moveE - _ZN40_INTERNAL_c0e85ea4_4_k_cu_6706fcd4_212194cuda3std3__48in_placeE)
_ZN40_INTERNAL_c0e85ea4_4_k_cu_6706fcd4_212194cuda3std3__48in_placeE:
	.zero		1
	.type		_ZN40_INTERNAL_c0e85ea4_4_k_cu_6706fcd4_212194cuda3std6ranges3__45__cpo9iter_moveE,@object
	.size		_ZN40_INTERNAL_c0e85ea4_4_k_cu_6706fcd4_212194cuda3std6ranges3__45__cpo9iter_moveE,(_ZN40_INTERNAL_c0e85ea4_4_k_cu_6706fcd4_212194cuda3std3__45__cpo5beginE - _ZN40_INTERNAL_c0e85ea4_4_k_cu_6706fcd4_212194cuda3std6ranges3__45__cpo9iter_moveE)
_ZN40_INTERNAL_c0e85ea4_4_k_cu_6706fcd4_212194cuda3std6ranges3__45__cpo9iter_moveE:
	.zero		1
	.type		_ZN40_INTERNAL_c0e85ea4_4_k_cu_6706fcd4_212194cuda3std3__45__cpo5beginE,@object
	.size		_ZN40_INTERNAL_c0e85ea4_4_k_cu_6706fcd4_212194cuda3std3__45__cpo5beginE,(_ZN40_INTERNAL_c0e85ea4_4_k_cu_6706fcd4_212194cuda3std3__442_GLOBAL__N__c0e85ea4_4_k_cu_6706fcd4_212196ignoreE - _ZN40_INTERNAL_c0e85ea4_4_k_cu_6706fcd4_212194cuda3std3__45__cpo5beginE)
_ZN40_INTERNAL_c0e85ea4_4_k_cu_6706fcd4_212194cuda3std3__45__cpo5beginE:
	.zero		1
	.type		_ZN40_INTERNAL_c0e85ea4_4_k_cu_6706fcd4_212194cuda3std3__442_GLOBAL__N__c0e85ea4_4_k_cu_6706fcd4_212196ignoreE,@object
	.size		_ZN40_INTERNAL_c0e85ea4_4_k_cu_6706fcd4_212194cuda3std3__442_GLOBAL__N__c0e85ea4_4_k_cu_6706fcd4_212196ignoreE,(_ZN40_INTERNAL_c0e85ea4_4_k_cu_6706fcd4_212194cute7productE - _ZN40_INTERNAL_c0e85ea4_4_k_cu_6706fcd4_212194cuda3std3__442_GLOBAL__N__c0e85ea4_4_k_cu_6706fcd4_212196ignoreE)
_ZN40_INTERNAL_c0e85ea4_4_k_cu_6706fcd4_212194cuda3std3__442_GLOBAL__N__c0e85ea4_4_k_cu_6706fcd4_212196ignoreE:
	.zero		1
	.type		_ZN40_INTERNAL_c0e85ea4_4_k_cu_6706fcd4_212194cute7productE,@object
	.size		_ZN40_INTERNAL_c0e85ea4_4_k_cu_6706fcd4_212194cute7productE,(_ZN40_INTERNAL_c0e85ea4_4_k_cu_6706fcd4_212194cuda3std3__45__cpo3endE - _ZN40_INTERNAL_c0e85ea4_4_k_cu_6706fcd4_212194cute7productE)
_ZN40_INTERNAL_c0e85ea4_4_k_cu_6706fcd4_212194cute7productE:
	.zero		1
	.type		_ZN40_INTERNAL_c0e85ea4_4_k_cu_6706fcd4_212194cuda3std3__45__cpo3endE,@object
	.size		_ZN40_INTERNAL_c0e85ea4_4_k_cu_6706fcd4_212194cuda3std3__45__cpo3endE,(_ZN40_INTERNAL_c0e85ea4_4_k_cu_6706fcd4_212194cuda3std3__419piecewise_constructE - _ZN40_INTERNAL_c0e85ea4_4_k_cu_6706fcd4_212194cuda3std3__45__cpo3endE)
_ZN40_INTERNAL_c0e85ea4_4_k_cu_6706fcd4_212194cuda3std3__45__cpo3endE:
	.zero		1
	.type		_ZN40_INTERNAL_c0e85ea4_4_k_cu_6706fcd4_212194cuda3std3__419piecewise_constructE,@object
	.size		_ZN40_INTERNAL_c0e85ea4_4_k_cu_6706fcd4_212194cuda3std3__419piecewise_constructE,(_ZN40_INTERNAL_c0e85ea4_4_k_cu_6706fcd4_212194cuda3std3__45__cpo4cendE - _ZN40_INTERNAL_c0e85ea4_4_k_cu_6706fcd4_212194cuda3std3__419piecewise_constructE)
_ZN40_INTERNAL_c0e85ea4_4_k_cu_6706fcd4_212194cuda3std3__419piecewise_constructE:
	.zero		1
	.type		_ZN40_INTERNAL_c0e85ea4_4_k_cu_6706fcd4_212194cuda3std3__45__cpo4cendE,@object
	.size		_ZN40_INTERNAL_c0e85ea4_4_k_cu_6706fcd4_212194cuda3std3__45__cpo4cendE,(_ZN40_INTERNAL_c0e85ea4_4_k_cu_6706fcd4_212194cuda3std6ranges3__45__cpo4swapE - _ZN40_INTERNAL_c0e85ea4_4_k_cu_6706fcd4_212194cuda3std3__45__cpo4cendE)
_ZN40_INTERNAL_c0e85ea4_4_k_cu_6706fcd4_212194cuda3std3__45__cpo4cendE:
	.zero		1
	.type		_ZN40_INTERNAL_c0e85ea4_4_k_cu_6706fcd4_212194cuda3std6ranges3__45__cpo4swapE,@object
	.size		_ZN40_INTERNAL_c0e85ea4_4_k_cu_6706fcd4_212194cuda3std6ranges3__45__cpo4swapE,(.L_11 - _ZN40_INTERNAL_c0e85ea4_4_k_cu_6706fcd4_212194cuda3std6ranges3__45__cpo4swapE)
_ZN40_INTERNAL_c0e85ea4_4_k_cu_6706fcd4_212194cuda3std6ranges3__45__cpo4swapE:
	.zero		1
.L_11:


//--------------------- .nv.constant0._ZN7cutlass13device_kernelINS_4gemm6kernel13GemmUniversalIN4cute5tupleIJiiiiEEENS1_10collective13CollectiveMmaINS1_35MainloopSm100TmaUmmaWarpSpecializedILi41ELi2ELi4ENS5_IJNS4_1CILi2EEENSA_ILi1EEESC_EEEEENS5_IJNSA_ILi128EEENSA_ILi192EEENSA_ILi32EEEEEENS_12float_e4m3_tENS5_IJlSC_lEEESJ_SK_NS4_8TiledMMAINS4_8MMA_AtomIJNS4_10MMA_TraitsINS4_25SM100_MMA_F8F6F4_2x1SM_SSEJSJ_SJ_fSF_SG_NS4_17integral_constantINS4_4UMMA5MajorELSR_0EEESS_NSP_INSQ_7ScaleInELST_0EEESU_EEEEEENS4_6LayoutINS5_IJSC_SC_SC_EEENS5_IJNSA_ILi0EEESZ_SZ_EEEEENS5_IJNS4_10UnderscoreES12_S12_EEEEENS4_18SM100_TMA_2SM_LOADENS4_14ComposedLayoutINS4_7SwizzleILi1ELi4ELi3EEENS4_18smem_ptr_flag_bitsILi8EEENSX_INS5_IJNSA_ILi8EEESH_EEENS5_IJSH_SC_EEEEEEEvNS4_8identityES15_S1F_vS1G_EENS_8epilogue10collective18CollectiveEpilogueINS1I_23Sm100TmaWarpSpecializedILi3ELi2ELi32ELb0ELb0EEEJNS5_IJNSA_ILi64EEESG_SH_EEENS5_IJNSX_IS1N_SC_EENSX_INS5_IJSH_SB_EEENS5_IJSC_NSA_ILi96EEEEEEEEEEESJ_SK_SJ_SK_NS1I_6fusion15FusionCallbacksIS1M_NS1V_17LinearCombinationISJ_fSJ_fLNS_15FloatRoundStyleE2EEES1O_S1U_JEEENS4_5SM1004TMEM4LOAD26SM100_TMEM_LOAD_32dp32b32xENS4_13SM90_TMA_LOADES1F_NS4_39AutoVectorizingCopyWithAssumedAlignmentILi128EEENS4_14SM90_TMA_STOREES1F_S27_S27_EEEvvEEEEvNT_6ParamsE --------------------------
	.section	.nv.constant0._ZN7cutlass13device_kernelINS_4gemm6kernel13GemmUniversalIN4cute5tupleIJiiiiEEENS1_10collective13CollectiveMmaINS1_35MainloopSm100TmaUmmaWarpSpecializedILi41ELi2ELi4ENS5_IJNS4_1CILi2EEENSA_ILi1EEESC_EEEEENS5_IJNSA_ILi128EEENSA_ILi192EEENSA_ILi32EEEEEENS_12float_e4m3_tENS5_IJlSC_lEEESJ_SK_NS4_8TiledMMAINS4_8MMA_AtomIJNS4_10MMA_TraitsINS4_25SM100_MMA_F8F6F4_2x1SM_SSEJSJ_SJ_fSF_SG_NS4_17integral_constantINS4_4UMMA5MajorELSR_0EEESS_NSP_INSQ_7ScaleInELST_0EEESU_EEEEEENS4_6LayoutINS5_IJSC_SC_SC_EEENS5_IJNSA_ILi0EEESZ_SZ_EEEEENS5_IJNS4_10UnderscoreES12_S12_EEEEENS4_18SM100_TMA_2SM_LOADENS4_14ComposedLayoutINS4_7SwizzleILi1ELi4ELi3EEENS4_18smem_ptr_flag_bitsILi8EEENSX_INS5_IJNSA_ILi8EEESH_EEENS5_IJSH_SC_EEEEEEEvNS4_8identityES15_S1F_vS1G_EENS_8epilogue10collective18CollectiveEpilogueINS1I_23Sm100TmaWarpSpecializedILi3ELi2ELi32ELb0ELb0EEEJNS5_IJNSA_ILi64EEESG_SH_EEENS5_IJNSX_IS1N_SC_EENSX_INS5_IJSH_SB_EEENS5_IJSC_NSA_ILi96EEEEEEEEEEESJ_SK_SJ_SK_NS1I_6fusion15FusionCallbacksIS1M_NS1V_17LinearCombinationISJ_fSJ_fLNS_15FloatRoundStyleE2EEES1O_S1U_JEEENS4_5SM1004TMEM4LOAD26SM100_TMEM_LOAD_32dp32b32xENS4_13SM90_TMA_LOADES1F_NS4_39AutoVectorizingCopyWithAssumedAlignmentILi128EEENS4_14SM90_TMA_STOREES1F_S27_S27_EEEvvEEEEvNT_6ParamsE,"a",@progbits
	.sectionflags	@""
	.align	4
.nv.constant0._ZN7cutlass13device_kernelINS_4gemm6kernel13GemmUniversalIN4cute5tupleIJiiiiEEENS1_10collective13CollectiveMmaINS1_35MainloopSm100TmaUmmaWarpSpecializedILi41ELi2ELi4ENS5_IJNS4_1CILi2EEENSA_ILi1EEESC_EEEEENS5_IJNSA_ILi128EEENSA_ILi192EEENSA_ILi32EEEEEENS_12float_e4m3_tENS5_IJlSC_lEEESJ_SK_NS4_8TiledMMAINS4_8MMA_AtomIJNS4_10MMA_TraitsINS4_25SM100_MMA_F8F6F4_2x1SM_SSEJSJ_SJ_fSF_SG_NS4_17integral_constantINS4_4UMMA5MajorELSR_0EEESS_NSP_INSQ_7ScaleInELST_0EEESU_EEEEEENS4_6LayoutINS5_IJSC_SC_SC_EEENS5_IJNSA_ILi0EEESZ_SZ_EEEEENS5_IJNS4_10UnderscoreES12_S12_EEEEENS4_18SM100_TMA_2SM_LOADENS4_14ComposedLayoutINS4_7SwizzleILi1ELi4ELi3EEENS4_18smem_ptr_flag_bitsILi8EEENSX_INS5_IJNSA_ILi8EEESH_EEENS5_IJSH_SC_EEEEEEEvNS4_8identityES15_S1F_vS1G_EENS_8epilogue10collective18CollectiveEpilogueINS1I_23Sm100TmaWarpSpecializedILi3ELi2ELi32ELb0ELb0EEEJNS5_IJNSA_ILi64EEESG_SH_EEENS5_IJNSX_IS1N_SC_EENSX_INS5_IJSH_SB_EEENS5_IJSC_NSA_ILi96EEEEEEEEEEESJ_SK_SJ_SK_NS1I_6fusion15FusionCallbacksIS1M_NS1V_17LinearCombinationISJ_fSJ_fLNS_15FloatRoundStyleE2EEES1O_S1U_JEEENS4_5SM1004TMEM4LOAD26SM100_TMEM_LOAD_32dp32b32xENS4_13SM90_TMA_LOADES1F_NS4_39AutoVectorizingCopyWithAssumedAlignmentILi128EEENS4_14SM90_TMA_STOREES1F_S27_S27_EEEvvEEEEvNT_6ParamsE:
	.zero		2944


//--------------------- SYMBOLS --------------------------

	.type		.nv.reservedSmem.offset0,@object
	.size		.nv.reservedSmem.offset0,0x4
	.type		.nv.reservedSmem.cap,@object
	.size		.nv.reservedSmem.cap,0x4
	.type		__assertfail,@function
